	.headerflags	@"EF_CUDA_TEXMODE_UNIFIED EF_CUDA_64BIT_ADDRESS EF_CUDA_SM80 EF_CUDA_VIRTUAL_SM(EF_CUDA_SM80)"
	.elftype	@"ET_EXEC"


//--------------------- .nv.info                  --------------------------
	.section	.nv.info,"",@"SHT_CUDA_INFO"
	.align	4


	//----- nvinfo : EIATTR_REGCOUNT
	.align		4
        /*0000*/ 	.byte	0x04, 0x2f
        /*0002*/ 	.short	(.L_1 - .L_0)
	.align		4
.L_0:
        /*0004*/ 	.word	index@(candidate4)
        /*0008*/ 	.word	0x00000074


	//----- nvinfo : EIATTR_MAX_STACK_SIZE
	.align		4
.L_1:
        /*000c*/ 	.byte	0x04, 0x23
        /*000e*/ 	.short	(.L_3 - .L_2)
	.align		4
.L_2:
        /*0010*/ 	.word	index@(candidate4)
        /*0014*/ 	.word	0x00000000


	//----- nvinfo : EIATTR_MIN_STACK_SIZE
	.align		4
.L_3:
        /*0018*/ 	.byte	0x04, 0x12
        /*001a*/ 	.short	(.L_5 - .L_4)
	.align		4
.L_4:
        /*001c*/ 	.word	index@(candidate4)
        /*0020*/ 	.word	0x00000000


	//----- nvinfo : EIATTR_FRAME_SIZE
	.align		4
.L_5:
        /*0024*/ 	.byte	0x04, 0x11
        /*0026*/ 	.short	(.L_7 - .L_6)
	.align		4
.L_6:
        /*0028*/ 	.word	index@(candidate4)
        /*002c*/ 	.word	0x00000000
.L_7:


//--------------------- .nv.info.candidate4       --------------------------
	.section	.nv.info.candidate4,"",@"SHT_CUDA_INFO"
	.align	4


	//----- nvinfo : EIATTR_CUDA_API_VERSION
	.align		4
        /*0000*/ 	.byte	0x04, 0x37
        /*0002*/ 	.short	(.L_9 - .L_8)
.L_8:
        /*0004*/ 	.word	0x00000075


	//----- nvinfo : EIATTR_SW2861232_WAR
	.align		4
.L_9:
        /*0008*/ 	.byte	0x01, 0x35
	.zero		2


	//----- nvinfo : EIATTR_PARAM_CBANK
	.align		4
        /*000c*/ 	.byte	0x04, 0x0a
        /*000e*/ 	.short	(.L_11 - .L_10)
	.align		4
.L_10:
        /*0010*/ 	.word	index@(.nv.constant0.candidate4)
        /*0014*/ 	.short	0x0160
        /*0016*/ 	.short	0x0018


	//----- nvinfo : EIATTR_CBANK_PARAM_SIZE
	.align		4
.L_11:
        /*0018*/ 	.byte	0x03, 0x19
        /*001a*/ 	.short	0x0018


	//----- nvinfo : EIATTR_KPARAM_INFO
	.align		4
        /*001c*/ 	.byte	0x04, 0x17
        /*001e*/ 	.short	(.L_13 - .L_12)
.L_12:
        /*0020*/ 	.word	0x00000000
        /*0024*/ 	.short	0x0002
        /*0026*/ 	.short	0x0010
        /*0028*/ 	.byte	0x00, 0xf0, 0x21, 0x00


	//----- nvinfo : EIATTR_KPARAM_INFO
	.align		4
.L_13:
        /*002c*/ 	.byte	0x04, 0x17
        /*002e*/ 	.short	(.L_15 - .L_14)
.L_14:
        /*0030*/ 	.word	0x00000000
        /*0034*/ 	.short	0x0001
        /*0036*/ 	.short	0x0008
        /*0038*/ 	.byte	0x00, 0xf0, 0x21, 0x00


	//----- nvinfo : EIATTR_KPARAM_INFO
	.align		4
.L_15:
        /*003c*/ 	.byte	0x04, 0x17
        /*003e*/ 	.short	(.L_17 - .L_16)
.L_16:
        /*0040*/ 	.word	0x00000000
        /*0044*/ 	.short	0x0000
        /*0046*/ 	.short	0x0000
        /*0048*/ 	.byte	0x00, 0xf0, 0x21, 0x00


	//----- nvinfo : EIATTR_MAXREG_COUNT
	.align		4
.L_17:
        /*004c*/ 	.byte	0x03, 0x1b
        /*004e*/ 	.short	0x00ff


	//----- nvinfo : EIATTR_EXIT_INSTR_OFFSETS
	.align		4
        /*0050*/ 	.byte	0x04, 0x1c
        /*0052*/ 	.short	(.L_19 - .L_18)


	//   ....[0]....
.L_18:
        /*0054*/ 	.word	0x00005580


	//----- nvinfo : EIATTR_MAX_THREADS
	.align		4
.L_19:
        /*0058*/ 	.byte	0x04, 0x05
        /*005a*/ 	.short	(.L_21 - .L_20)
.L_20:
        /*005c*/ 	.word	0x00000100
        /*0060*/ 	.word	0x00000001
        /*0064*/ 	.word	0x00000001
.L_21:


//--------------------- .nv.rel.action            --------------------------
	.section	.nv.rel.action,"",@"SHT_CUDA_RELOCINFO"
	.align	8
	.sectionentsize	8
        /*0000*/ 	.byte	0x4b, 0x00, 0x00, 0x00, 0x00, 0x00, 0x00, 0x00, 0x00, 0x02, 0x02, 0x08, 0x10, 0x0a, 0x2f, 0x22
        /* <DEDUP_REMOVED lines=13> */


//--------------------- .nv.constant0.candidate4  --------------------------
	.section	.nv.constant0.candidate4,"a",@progbits
	.align	4
.nv.constant0.candidate4:
	.zero		376


//--------------------- .text.candidate4          --------------------------
	.section	.text.candidate4,"ax",@progbits
	.sectionflags	@"SHF_BARRIERS=1"
	.sectioninfo	@"SHI_REGISTERS=116"
	.align	128
        .global         candidate4
        .type           candidate4,@function
        .size           candidate4,(.L_x_3 - candidate4)
        .other          candidate4,@"STO_CUDA_ENTRY STV_DEFAULT"
candidate4:
.text.candidate4:
[----:B------:R-:W-:-:S02]  /*0000*/  MOV R1, c[0x0][0x28] ;  /* 0x00000a0000017a02 */ /* 0x000fc40000000f00 */
[----:B------:R-:W0:Y:S01]  /*0010*/  S2UR UR5, SR_CTAID.X ;  /* 0x00000000000579c3 */ /* 0x000e220000002500 */
[----:B------:R-:W1:Y:S01]  /*0020*/  S2R R0, SR_TID.X ;  /* 0x0000000000007919 */ /* 0x000e620000002100 */
[----:B------:R-:W-:Y:S01]  /*0030*/  UMOV UR4, URZ ;  /* 0x0000003f00047c82 */ /* 0x000fe20008000000 */
[----:B------:R-:W-:Y:S01]  /*0040*/  HFMA2.MMA R85, -RZ, RZ, 0, 0 ;  /* 0x00000000ff557435 */ /* 0x000fe200000001ff */
[----:B------:R-:W-:Y:S01]  /*0050*/  MOV R83, RZ ;  /* 0x000000ff00537202 */ /* 0x000fe20000000f00 */
[----:B------:R-:W-:Y:S01]  /*0060*/  HFMA2.MMA R56, -RZ, RZ, 0, 0 ;  /* 0x00000000ff387435 */ /* 0x000fe200000001ff */
[----:B------:R-:W-:Y:S01]  /*0070*/  MOV R60, RZ ;  /* 0x000000ff003c7202 */ /* 0x000fe20000000f00 */
[----:B------:R-:W-:Y:S01]  /*0080*/  HFMA2.MMA R66, -RZ, RZ, 0, 0 ;  /* 0x00000000ff427435 */ /* 0x000fe200000001ff */
[----:B------:R-:W-:Y:S01]  /*0090*/  CS2R R68, SRZ ;  /* 0x0000000000447805 */ /* 0x000fe2000001ff00 */
[----:B------:R-:W-:Y:S01]  /*00a0*/  HFMA2.MMA R43, -RZ, RZ, 0, 0 ;  /* 0x00000000ff2b7435 */ /* 0x000fe200000001ff */
[----:B------:R-:W-:Y:S01]  /*00b0*/  CS2R R72, SRZ ;  /* 0x0000000000487805 */ /* 0x000fe2000001ff00 */
        /* <DEDUP_REMOVED lines=8> */
[----:B------:R-:W-:Y:S01]  /*0140*/  CS2R R24, SRZ ;  /* 0x0000000000187805 */ /* 0x000fe2000001ff00 */
[----:B------:R-:W-:Y:S01]  /*0150*/  MOV R89, RZ ;  /* 0x000000ff00597202 */ /* 0x000fe20000000f00 */
[----:B------:R-:W-:Y:S01]  /*0160*/  CS2R R52, SRZ ;  /* 0x0000000000347805 */ /* 0x000fe2000001ff00 */
[----:B------:R-:W-:Y:S01]  /*0170*/  MOV R54, RZ ;  /* 0x000000ff00367202 */ /* 0x000fe20000000f00 */
[----:B------:R-:W-:Y:S01]  /*0180*/  CS2R R64, SRZ ;  /* 0x0000000000407805 */ /* 0x000fe2000001ff00 */
[----:B0-----:R-:W-:Y:S01]  /*0190*/  UIMAD.WIDE UR6, UR5, -0x6db6db6d, UR4 ;  /* 0x92492493050678a5 */ /* 0x001fe2000f8e0204 */
[--C-:B-1----:R-:W-:Y:S01]  /*01a0*/  SHF.R.S32.HI R3, RZ, 0x6, R0.reuse ;  /* 0x00000006ff037819 */ /* 0x102fe20000011400 */
[----:B------:R-:W-:Y:S01]  /*01b0*/  CS2R R28, SRZ ;  /* 0x00000000001c7805 */ /* 0x000fe2000001ff00 */
[C---:B------:R-:W-:Y:S01]  /*01c0*/  LOP3.LUT R2, R0.reuse, 0x7, RZ, 0xc0, !PT ;  /* 0x0000000700027812 */ /* 0x040fe200078ec0ff */
[----:B------:R-:W-:Y:S01]  /*01d0*/  USHF.R.U32.HI UR4, URZ, 0x1f, UR7 ;  /* 0x0000001f3f047899 */ /* 0x000fe20008011607 */
[C---:B------:R-:W-:Y:S01]  /*01e0*/  SHF.L.U32 R39, R0.reuse, 0x2, RZ ;  /* 0x0000000200277819 */ /* 0x040fe200000006ff */
[----:B------:R-:W-:Y:S01]  /*01f0*/  ULDC.64 UR8, c[0x0][0x118] ;  /* 0x0000460000087ab9 */ /* 0x000fe20000000a00 */
[----:B------:R-:W-:Y:S01]  /*0200*/  SHF.R.S32.HI R37, RZ, 0x5, R0 ;  /* 0x00000005ff257819 */ /* 0x000fe20000011400 */
[----:B------:R-:W-:Y:S01]  /*0210*/  ULEA.HI.SX32 UR7, UR7, UR4, 0x1e ;  /* 0x0000000407077291 */ /* 0x000fe2000f8ff23f */
[----:B------:R-:W-:Y:S01]  /*0220*/  IMAD R4, R3, 0xc40, R2 ;  /* 0x00000c4003047824 */ /* 0x000fe200078e0202 */
[C---:B------:R-:W-:Y:S01]  /*0230*/  LOP3.LUT R3, R0.reuse, 0x38, RZ, 0xc0, !PT ;  /* 0x0000003800037812 */ /* 0x040fe200078ec0ff */
[----:B------:R-:W-:Y:S01]  /*0240*/  UMOV UR4, URZ ;  /* 0x0000003f00047c82 */ /* 0x000fe20008000000 */
[----:B------:R-:W-:Y:S01]  /*0250*/  LOP3.LUT R38, R0, 0x1f, RZ, 0xc0, !PT ;  /* 0x0000001f00267812 */ /* 0x000fe200078ec0ff */
[----:B------:R-:W-:Y:S01]  /*0260*/  UIMAD UR5, UR7, -0x7, UR5 ;  /* 0xfffffff9070578a4 */ /* 0x000fe2000f8e0205 */
[----:B------:R-:W-:-:S02]  /*0270*/  MOV R5, UR7 ;  /* 0x0000000700057c02 */ /* 0x000fc40008000f00 */
[----:B------:R-:W-:Y:S02]  /*0280*/  SHF.R.U32.HI R3, RZ, 0x3, R3 ;  /* 0x00000003ff037819 */ /* 0x000fe40000011603 */
[----:B------:R-:W-:Y:S01]  /*0290*/  MOV R58, RZ ;  /* 0x000000ff003a7202 */ /* 0x000fe20000000f00 */
[----:B------:R-:W-:Y:S01]  /*02a0*/  IMAD R4, R5, 0x1c0, R4 ;  /* 0x000001c005047824 */ /* 0x000fe200078e0204 */
[----:B------:R-:W-:Y:S02]  /*02b0*/  MOV R5, UR5 ;  /* 0x0000000500057c02 */ /* 0x000fe40008000f00 */
[----:B------:R-:W-:Y:S02]  /*02c0*/  MOV R26, RZ ;  /* 0x000000ff001a7202 */ /* 0x000fe40000000f00 */
[----:B------:R-:W-:Y:S02]  /*02d0*/  LEA R4, R5, R4, 0x3 ;  /* 0x0000000405047211 */ /* 0x000fe400078e18ff */
[----:B------:R-:W-:-:S02]  /*02e0*/  LOP3.LUT R39, R39, 0x7c, RZ, 0xc0, !PT ;  /* 0x0000007c27277812 */ /* 0x000fc400078ec0ff */
[----:B------:R-:W-:Y:S01]  /*02f0*/  PRMT R40, R37, 0x2104, R38 ;  /* 0x0000210425287816 */ /* 0x000fe20000000026 */
[----:B------:R-:W-:Y:S01]  /*0300*/  IMAD R36, R3, 0x38, R4 ;  /* 0x0000003803247824 */ /* 0x000fe200078e0204 */
[----:B------:R-:W-:-:S02]  /*0310*/  LEA R41, R37, 0x2000, 0xb ;  /* 0x0000200025297811 */ /* 0x000fc400078e58ff */
.L_x_1:
[----:B------:R-:W-:Y:S01]  /*0320*/  MOV R7, UR4 ;  /* 0x0000000400077c02 */ /* 0x000fe20008000f00 */
[----:B------:R-:W-:Y:S06]  /*0330*/  BAR.SYNC 0x0 ;  /* 0x0000000000007b1d */ /* 0x000fec0000000000 */
[----:B------:R-:W-:Y:S02]  /*0340*/  MOV R5, UR4 ;  /* 0x0000000400057c02 */ /* 0x000fe40008000f00 */
[----:B------:R-:W-:-:S02]  /*0350*/  MOV R3, 0x4 ;  /* 0x0000000400037802 */ /* 0x000fc40000000f00 */
[----:B------:R-:W-:Y:S01]  /*0360*/  LEA R6, R7, R40, 0x5 ;  /* 0x0000002807067211 */ /* 0x000fe200078e28ff */
[----:B------:R-:W-:-:S04]  /*0370*/  IMAD R4, R5, 0x18800, R36 ;  /* 0x0001880005047824 */ /* 0x000fc800078e0224 */
[----:B------:R-:W-:-:S04]  /*0380*/  IMAD.WIDE R6, R6, R3, c[0x0][0x168] ;  /* 0x00005a0006067625 */ /* 0x000fc800078e0203 */
[----:B------:R-:W-:Y:S01]  /*0390*/  IMAD.WIDE R4, R4, R3, c[0x0][0x160] ;  /* 0x0000580004047625 */ /* 0x000fe200078e0203 */
[----:B------:R-:W2:Y:S04]  /*03a0*/  LDG.E.CONSTANT R27, [R6.64] ;  /* 0x00000008061b7981 */ /* 0x000ea8000c1e9900 */
[----:B------:R-:W3:Y:S04]  /*03b0*/  LDG.E.CONSTANT R31, [R6.64+0x2000] ;  /* 0x00200008061f7981 */ /* 0x000ee8000c1e9900 */
[----:B------:R-:W4:Y:S04]  /*03c0*/  LDG.E.CONSTANT R33, [R6.64+0x4000] ;  /* 0x0040000806217981 */ /* 0x000f28000c1e9900 */
[----:B------:R-:W5:Y:S04]  /*03d0*/  LDG.E.CONSTANT R35, [R6.64+0x6000] ;  /* 0x0060000806237981 */ /* 0x000f68000c1e9900 */
        /* <DEDUP_REMOVED lines=12> */
[----:B------:R-:W5:Y:S04]  /*04a0*/  LDG.E.CONSTANT R9, [R4.64] ;  /* 0x0000000804097981 */ /* 0x000f68000c1e9900 */
[----:B------:R-:W5:Y:S04]  /*04b0*/  LDG.E.CONSTANT R11, [R4.64+0xc400] ;  /* 0x00c40008040b7981 */ /* 0x000f68000c1e9900 */
[----:B------:R-:W5:Y:S04]  /*04c0*/  LDG.E.CONSTANT R13, [R4.64+0x18800] ;  /* 0x01880008040d7981 */ /* 0x000f68000c1e9900 */
[----:B------:R-:W5:Y:S04]  /*04d0*/  LDG.E.CONSTANT R15, [R4.64+0x24c00] ;  /* 0x024c0008040f7981 */ /* 0x000f68000c1e9900 */
[----:B------:R-:W5:Y:S04]  /*04e0*/  LDG.E.CONSTANT R17, [R4.64+0x31000] ;  /* 0x0310000804117981 */ /* 0x000f68000c1e9900 */
[----:B------:R-:W5:Y:S04]  /*04f0*/  LDG.E.CONSTANT R19, [R4.64+0x3d400] ;  /* 0x03d4000804137981 */ /* 0x000f68000c1e9900 */
[----:B------:R-:W5:Y:S04]  /*0500*/  LDG.E.CONSTANT R21, [R4.64+0x49800] ;  /* 0x0498000804157981 */ /* 0x000f68000c1e9900 */
[----:B------:R-:W5:Y:S01]  /*0510*/  LDG.E.CONSTANT R23, [R4.64+0x55c00] ;  /* 0x055c000804177981 */ /* 0x000f62000c1e9900 */
[----:B------:R-:W-:-:S04]  /*0520*/  UIADD3 UR4, UR4, 0x1, URZ ;  /* 0x0000000104047890 */ /* 0x000fc8000fffe03f */
[----:B------:R-:W-:-:S06]  /*0530*/  UISETP.NE.AND UP0, UPT, UR4, 0x8, UPT ;  /* 0x000000080400788c */ /* 0x000fcc000bf05270 */
[----:B------:R-:W-:Y:S01]  /*0540*/  PLOP3.LUT P0, PT, PT, PT, UP0, 0x80, 0x0 ;  /* 0x000000000000781c */ /* 0x000fe20003f0f008 */
[----:B--2---:R-:W-:Y:S04]  /*0550*/  STS [R0.X4+0x2000], R27 ;  /* 0x0020001b00007388 */ /* 0x004fe80000004800 */
[----:B---3--:R-:W-:Y:S04]  /*0560*/  STS [R0.X4+0x2400], R31 ;  /* 0x0024001f00007388 */ /* 0x008fe80000004800 */
[----:B----4-:R-:W-:Y:S04]  /*0570*/  STS [R0.X4+0x2800], R33 ;  /* 0x0028002100007388 */ /* 0x010fe80000004800 */
[----:B-----5:R-:W-:Y:S04]  /*0580*/  STS [R0.X4+0x2c00], R35 ;  /* 0x002c002300007388 */ /* 0x020fe80000004800 */
[----:B------:R-:W-:Y:S04]  /*0590*/  STS [R0.X4+0x3000], R47 ;  /* 0x0030002f00007388 */ /* 0x000fe80000004800 */
        /* <DEDUP_REMOVED lines=11> */
[----:B------:R-:W-:Y:S04]  /*0650*/  STS [R0.X4], R9 ;  /* 0x0000000900007388 */ /* 0x000fe80000004800 */
[----:B------:R-:W-:Y:S04]  /*0660*/  STS [R0.X4+0x400], R11 ;  /* 0x0004000b00007388 */ /* 0x000fe80000004800 */
[----:B------:R-:W-:Y:S04]  /*0670*/  STS [R0.X4+0x800], R13 ;  /* 0x0008000d00007388 */ /* 0x000fe80000004800 */
[----:B------:R-:W-:Y:S04]  /*0680*/  STS [R0.X4+0xc00], R15 ;  /* 0x000c000f00007388 */ /* 0x000fe80000004800 */
[----:B------:R-:W-:Y:S04]  /*0690*/  STS [R0.X4+0x1000], R17 ;  /* 0x0010001100007388 */ /* 0x000fe80000004800 */
[----:B------:R-:W-:Y:S04]  /*06a0*/  STS [R0.X4+0x1400], R19 ;  /* 0x0014001300007388 */ /* 0x000fe80000004800 */
[----:B------:R-:W-:Y:S04]  /*06b0*/  STS [R0.X4+0x1800], R21 ;  /* 0x0018001500007388 */ /* 0x000fe80000004800 */
[----:B------:R-:W-:Y:S04]  /*06c0*/  STS [R0.X4+0x1c00], R23 ;  /* 0x001c001700007388 */ /* 0x000fe80000004800 */
[----:B------:R-:W-:Y:S06]  /*06d0*/  BAR.SYNC 0x0 ;  /* 0x0000000000007b1d */ /* 0x000fec0000000000 */
[----:B------:R-:W-:Y:S04]  /*06e0*/  LDS R91, [R39] ;  /* 0x00000000275b7984 */ /* 0x000fe80000000800 */
[----:B------:R-:W0:Y:S04]  /*06f0*/  LDS.128 R4, [R41] ;  /* 0x0000000029047984 */ /* 0x000e280000000c00 */
[----:B------:R-:W1:Y:S04]  /*0700*/  LDS R46, [R39+0x100] ;  /* 0x00010000272e7984 */ /* 0x000e680000000800 */
[----:B------:R-:W2:Y:S04]  /*0710*/  LDS.128 R8, [R41+0x80] ;  /* 0x0000800029087984 */ /* 0x000ea80000000c00 */
[----:B------:R-:W3:Y:S04]  /*0720*/  LDS R87, [R39+0x80] ;  /* 0x0000800027577984 */ /* 0x000ee80000000800 */
[----:B------:R-:W4:Y:S04]  /*0730*/  LDS R97, [R39+0x200] ;  /* 0x0002000027617984 */ /* 0x000f280000000800 */
[----:B------:R-:W5:Y:S04]  /*0740*/  LDS R48, [R39+0x180] ;  /* 0x0001800027307984 */ /* 0x000f680000000800 */
[----:B------:R-:W5:Y:S04]  /*0750*/  LDS R95, [R39+0x280] ;  /* 0x00028000275f7984 */ /* 0x000f680000000800 */
[----:B------:R-:W5:Y:S04]  /*0760*/  LDS R44, [R39+0x300] ;  /* 0x00030000272c7984 */ /* 0x000f680000000800 */
[----:B------:R-:W5:Y:S04]  /*0770*/  LDS R42, [R39+0x380] ;  /* 0x00038000272a7984 */ /* 0x000f680000000800 */
[----:B------:R-:W5:Y:S04]  /*0780*/  LDS.128 R16, [R41+0x100] ;  /* 0x0001000029107984 */ /* 0x000f680000000c00 */
[----:B------:R-:W5:Y:S01]  /*0790*/  LDS.128 R12, [R41+0x180] ;  /* 0x00018000290c7984 */ /* 0x000f620000000c00 */
[----:B0-----:R-:W-:-:S03]  /*07a0*/  FFMA R26, R4, R91, R26 ;  /* 0x0000005b041a7223 */ /* 0x001fc6000000001a */
[----:B------:R-:W0:Y:S01]  /*07b0*/  LDS.128 R20, [R41+0x280] ;  /* 0x0002800029147984 */ /* 0x000e220000000c00 */
[----:B-1----:R-:W-:Y:S02]  /*07c0*/  FFMA R26, R46, R5, R26 ;  /* 0x000000052e1a7223 */ /* 0x002fe4000000001a */
[----:B--2---:R-:W-:Y:S01]  /*07d0*/  FFMA R24, R91, R8, R24 ;  /* 0x000000085b187223 */ /* 0x004fe20000000018 */
[----:B------:R-:W-:Y:S01]  /*07e0*/  LDS.128 R32, [R41+0x200] ;  /* 0x0002000029207984 */ /* 0x000fe20000000c00 */
[----:B---3--:R-:W-:-:S03]  /*07f0*/  FFMA R4, R4, R87, R45 ;  /* 0x0000005704047223 */ /* 0x008fc6000000002d */
[----:B------:R-:W-:Y:S01]  /*0800*/  LDS R107, [R39+0x400] ;  /* 0x00040000276b7984 */ /* 0x000fe20000000800 */
[----:B------:R-:W-:Y:S02]  /*0810*/  FFMA R24, R46, R9, R24 ;  /* 0x000000092e187223 */ /* 0x000fe40000000018 */
[----:B----4-:R-:W-:Y:S01]  /*0820*/  FFMA R26, R97, R6, R26 ;  /* 0x00000006611a7223 */ /* 0x010fe2000000001a */
[----:B------:R-:W-:Y:S01]  /*0830*/  LDS R109, [R39+0x480] ;  /* 0x00048000276d7984 */ /* 0x000fe20000000800 */
[----:B------:R-:W-:Y:S02]  /*0840*/  FFMA R8, R87, R8, R25 ;  /* 0x0000000857087223 */ /* 0x000fe40000000019 */
[C---:B-----5:R-:W-:Y:S01]  /*0850*/  FFMA R4, R48.reuse, R5, R4 ;  /* 0x0000000530047223 */ /* 0x060fe20000000004 */
[----:B------:R-:W-:Y:S01]  /*0860*/  LDS R113, [R39+0x600] ;  /* 0x0006000027717984 */ /* 0x000fe20000000800 */
[----:B------:R-:W-:Y:S02]  /*0870*/  FFMA R57, R97, R10, R24 ;  /* 0x0000000a61397223 */ /* 0x000fe40000000018 */
[----:B------:R-:W-:Y:S01]  /*0880*/  FFMA R4, R95, R6, R4 ;  /* 0x000000065f047223 */ /* 0x000fe20000000004 */
[----:B------:R-:W-:Y:S01]  /*0890*/  LDS R111, [R39+0x680] ;  /* 0x00068000276f7984 */ /* 0x000fe20000000800 */
[----:B------:R-:W-:-:S02]  /*08a0*/  FFMA R8, R48, R9, R8 ;  /* 0x0000000930087223 */ /* 0x000fc40000000008 */
[-C--:B------:R-:W-:Y:S01]  /*08b0*/  FFMA R45, R44, R7.reuse, R26 ;  /* 0x000000072c2d7223 */ /* 0x080fe2000000001a */
[----:B------:R-:W-:Y:S01]  /*08c0*/  LDS R80, [R39+0xd00] ;  /* 0x000d000027507984 */ /* 0x000fe20000000800 */
[----:B------:R-:W-:Y:S02]  /*08d0*/  FFMA R8, R95, R10, R8 ;  /* 0x0000000a5f087223 */ /* 0x000fe40000000008 */
[----:B------:R-:W-:Y:S01]  /*08e0*/  FFMA R47, R42, R7, R4 ;  /* 0x000000072a2f7223 */ /* 0x000fe20000000004 */
[----:B------:R-:W1:Y:S01]  /*08f0*/  LDS.128 R24, [R41+0x300] ;  /* 0x0003000029187984 */ /* 0x000e620000000c00 */
[----:B------:R-:W-:Y:S02]  /*0900*/  FFMA R57, R44, R11, R57 ;  /* 0x0000000b2c397223 */ /* 0x000fe40000000039 */
[-C--:B------:R-:W-:Y:S01]  /*0910*/  FFMA R29, R91, R16.reuse, R29 ;  /* 0x000000105b1d7223 */ /* 0x080fe2000000001d */
[----:B------:R-:W2:Y:S01]  /*0920*/  LDS.128 R4, [R41+0x380] ;  /* 0x0003800029047984 */ /* 0x000ea20000000c00 */
[----:B------:R-:W-:-:S02]  /*0930*/  FFMA R16, R87, R16, R30 ;  /* 0x0000001057107223 */ /* 0x000fc4000000001e */
[----:B------:R-:W-:Y:S02]  /*0940*/  FFMA R28, R91, R12, R28 ;  /* 0x0000000c5b1c7223 */ /* 0x000fe4000000001c */
[C---:B------:R-:W-:Y:S02]  /*0950*/  FFMA R29, R46.reuse, R17, R29 ;  /* 0x000000112e1d7223 */ /* 0x040fe4000000001d */
[----:B------:R-:W-:Y:S02]  /*0960*/  FFMA R28, R46, R13, R28 ;  /* 0x0000000d2e1c7223 */ /* 0x000fe4000000001c */
[----:B------:R-:W-:Y:S02]  /*0970*/  FFMA R29, R97, R18, R29 ;  /* 0x00000012611d7223 */ /* 0x000fe4000000001d */
[----:B------:R-:W-:Y:S02]  /*0980*/  FFMA R12, R87, R12, R43 ;  /* 0x0000000c570c7223 */ /* 0x000fe4000000002b */
[----:B------:R-:W-:-:S02]  /*0990*/  FFMA R67, R42, R11, R8 ;  /* 0x0000000b2a437223 */ /* 0x000fc40000000008 */
[----:B------:R-:W-:Y:S01]  /*09a0*/  FFMA R61, R97, R14, R28 ;  /* 0x0000000e613d7223 */ /* 0x000fe2000000001c */
[----:B------:R-:W3:Y:S01]  /*09b0*/  LDS.128 R8, [R41+0x400] ;  /* 0x0004000029087984 */ /* 0x000ee20000000c00 */
[----:B------:R-:W-:Y:S02]  /*09c0*/  FFMA R43, R44, R19, R29 ;  /* 0x000000132c2b7223 */ /* 0x000fe4000000001d */
[C---:B------:R-:W-:Y:S01]  /*09d0*/  FFMA R16, R48.reuse, R17, R16 ;  /* 0x0000001130107223 */ /* 0x040fe20000000010 */
[----:B------:R-:W4:Y:S01]  /*09e0*/  LDS.128 R28, [R41+0x480] ;  /* 0x00048000291c7984 */ /* 0x000f220000000c00 */
[----:B------:R-:W-:Y:S02]  /*09f0*/  FFMA R12, R48, R13, R12 ;  /* 0x0000000d300c7223 */ /* 0x000fe4000000000c */
[C---:B------:R-:W-:Y:S02]  /*0a00*/  FFMA R16, R95.reuse, R18, R16 ;  /* 0x000000125f107223 */ /* 0x040fe40000000010 */
[----:B------:R-:W-:-:S02]  /*0a10*/  FFMA R12, R95, R14, R12 ;  /* 0x0000000e5f0c7223 */ /* 0x000fc4000000000c */
[-C--:B0-----:R-:W-:Y:S02]  /*0a20*/  FFMA R73, R91, R20.reuse, R73 ;  /* 0x000000145b497223 */ /* 0x081fe40000000049 */
[----:B------:R-:W-:Y:S02]  /*0a30*/  FFMA R55, R42, R19, R16 ;  /* 0x000000132a377223 */ /* 0x000fe40000000010 */
[-C--:B------:R-:W-:Y:S01]  /*0a40*/  FFMA R61, R44, R15.reuse, R61 ;  /* 0x0000000f2c3d7223 */ /* 0x080fe2000000003d */
[----:B------:R-:W-:Y:S01]  /*0a50*/  LDS.128 R16, [R41+0x580] ;  /* 0x0005800029107984 */ /* 0x000fe20000000c00 */
[----:B------:R-:W-:Y:S02]  /*0a60*/  FFMA R71, R42, R15, R12 ;  /* 0x0000000f2a477223 */ /* 0x000fe4000000000c */
[----:B------:R-:W-:Y:S01]  /*0a70*/  FFMA R20, R87, R20, R75 ;  /* 0x0000001457147223 */ /* 0x000fe2000000004b */
[----:B------:R-:W0:Y:S01]  /*0a80*/  LDS.128 R12, [R41+0x500] ;  /* 0x00050000290c7984 */ /* 0x000e220000000c00 */
[----:B------:R-:W-:-:S02]  /*0a90*/  FFMA R73, R46, R21, R73 ;  /* 0x000000152e497223 */ /* 0x000fc40000000049 */
[----:B------:R-:W-:Y:S02]  /*0aa0*/  FFMA R20, R48, R21, R20 ;  /* 0x0000001530147223 */ /* 0x000fe40000000014 */
[-C--:B------:R-:W-:Y:S02]  /*0ab0*/  FFMA R59, R97, R22.reuse, R73 ;  /* 0x00000016613b7223 */ /* 0x080fe40000000049 */
[----:B------:R-:W-:Y:S02]  /*0ac0*/  FFMA R20, R95, R22, R20 ;  /* 0x000000165f147223 */ /* 0x000fe40000000014 */
[-C--:B-1----:R-:W-:Y:S02]  /*0ad0*/  FFMA R53, R91, R24.reuse, R53 ;  /* 0x000000185b357223 */ /* 0x082fe40000000035 */
[----:B------:R-:W-:Y:S02]  /*0ae0*/  FFMA R24, R87, R24, R69 ;  /* 0x0000001857187223 */ /* 0x000fe40000000045 */
[----:B------:R-:W-:-:S02]  /*0af0*/  FFMA R59, R44, R23, R59 ;  /* 0x000000172c3b7223 */ /* 0x000fc4000000003b */
[----:B------:R-:W-:Y:S02]  /*0b00*/  FFMA R73, R42, R23, R20 ;  /* 0x000000172a497223 */ /* 0x000fe40000000014 */
[----:B------:R-:W1:Y:S01]  /*0b10*/  LDS.128 R20, [R41+0x600] ;  /* 0x0006000029147984 */ /* 0x000e620000000c00 */
[----:B--2---:R-:W-:Y:S02]  /*0b20*/  FFMA R65, R91, R4, R65 ;  /* 0x000000045b417223 */ /* 0x004fe40000000041 */
[-C--:B------:R-:W-:Y:S02]  /*0b30*/  FFMA R24, R48, R25.reuse, R24 ;  /* 0x0000001930187223 */ /* 0x080fe40000000018 */
[C---:B------:R-:W-:Y:S02]  /*0b40*/  FFMA R53, R46.reuse, R25, R53 ;  /* 0x000000192e357223 */ /* 0x040fe40000000035 */
[----:B------:R-:W-:Y:S02]  /*0b50*/  FFMA R65, R46, R5, R65 ;  /* 0x000000052e417223 */ /* 0x000fe40000000041 */
[----:B------:R-:W-:-:S02]  /*0b60*/  FFMA R24, R95, R26, R24 ;  /* 0x0000001a5f187223 */ /* 0x000fc40000000018 */
[C---:B------:R-:W-:Y:S02]  /*0b70*/  FFMA R51, R97.reuse, R26, R53 ;  /* 0x0000001a61337223 */ /* 0x040fe40000000035 */
[----:B------:R-:W-:Y:S02]  /*0b80*/  FFMA R53, R97, R6, R65 ;  /* 0x0000000661357223 */ /* 0x000fe40000000041 */
[-C--:B------:R-:W-:Y:S02]  /*0b90*/  FFMA R51, R44, R27.reuse, R51 ;  /* 0x0000001b2c337223 */ /* 0x080fe40000000033 */
[----:B------:R-:W-:Y:S02]  /*0ba0*/  FFMA R65, R42, R27, R24 ;  /* 0x0000001b2a417223 */ /* 0x000fe40000000018 */
[----:B------:R-:W2:Y:S01]  /*0bb0*/  LDS.128 R24, [R41+0x680] ;  /* 0x0006800029187984 */ /* 0x000ea20000000c00 */
[C---:B---3--:R-:W-:Y:S02]  /*0bc0*/  FFMA R62, R91.reuse, R8, R62 ;  /* 0x000000085b3e7223 */ /* 0x048fe4000000003e */
[----:B----4-:R-:W-:-:S02]  /*0bd0*/  FFMA R64, R91, R28, R64 ;  /* 0x0000001c5b407223 */ /* 0x010fc40000000040 */
[C---:B------:R-:W-:Y:S02]  /*0be0*/  FFMA R8, R87.reuse, R8, R70 ;  /* 0x0000000857087223 */ /* 0x040fe40000000046 */
[----:B------:R-:W-:Y:S02]  /*0bf0*/  FFMA R28, R87, R28, R72 ;  /* 0x0000001c571c7223 */ /* 0x000fe40000000048 */
[C---:B------:R-:W-:Y:S02]  /*0c00*/  FFMA R8, R48.reuse, R9, R8 ;  /* 0x0000000930087223 */ /* 0x040fe40000000008 */
[----:B------:R-:W-:Y:S02]  /*0c10*/  FFMA R28, R48, R29, R28 ;  /* 0x0000001d301c7223 */ /* 0x000fe4000000001c */
[C---:B------:R-:W-:Y:S02]  /*0c20*/  FFMA R62, R46.reuse, R9, R62 ;  /* 0x000000092e3e7223 */ /* 0x040fe4000000003e */
[----:B------:R-:W-:-:S02]  /*0c30*/  FFMA R64, R46, R29, R64 ;  /* 0x0000001d2e407223 */ /* 0x000fc40000000040 */
[C---:B------:R-:W-:Y:S02]  /*0c40*/  FFMA R8, R95.reuse, R10, R8 ;  /* 0x0000000a5f087223 */ /* 0x040fe40000000008 */
[----:B------:R-:W-:Y:S02]  /*0c50*/  FFMA R28, R95, R30, R28 ;  /* 0x0000001e5f1c7223 */ /* 0x000fe4000000001c */
[C---:B------:R-:W-:Y:S02]  /*0c60*/  FFMA R62, R97.reuse, R10, R62 ;  /* 0x0000000a613e7223 */ /* 0x040fe4000000003e */
[----:B------:R-:W-:Y:S02]  /*0c70*/  FFMA R64, R97, R30, R64 ;  /* 0x0000001e61407223 */ /* 0x000fe40000000040 */
[C---:B0-----:R-:W-:Y:S02]  /*0c80*/  FFMA R58, R91.reuse, R12, R58 ;  /* 0x0000000c5b3a7223 */ /* 0x041fe4000000003a */
[----:B------:R-:W-:-:S02]  /*0c90*/  FFMA R52, R91, R16, R52 ;  /* 0x000000105b347223 */ /* 0x000fc40000000034 */
[C---:B------:R-:W-:Y:S02]  /*0ca0*/  FFMA R12, R87.reuse, R12, R66 ;  /* 0x0000000c570c7223 */ /* 0x040fe40000000042 */
[----:B------:R-:W-:Y:S02]  /*0cb0*/  FFMA R16, R87, R16, R68 ;  /* 0x0000001057107223 */ /* 0x000fe40000000044 */
[-C--:B------:R-:W-:Y:S02]  /*0cc0*/  FFMA R75, R44, R11.reuse, R62 ;  /* 0x0000000b2c4b7223 */ /* 0x080fe4000000003e */
[----:B------:R-:W-:Y:S02]  /*0cd0*/  FFMA R79, R42, R11, R8 ;  /* 0x0000000b2a4f7223 */ /* 0x000fe40000000008 */
[-C--:B------:R-:W-:Y:S01]  /*0ce0*/  FFMA R77, R44, R31.reuse, R64 ;  /* 0x0000001f2c4d7223 */ /* 0x080fe20000000040 */
[----:B------:R-:W-:Y:S01]  /*0cf0*/  LDS.128 R8, [R41+0x780] ;  /* 0x0007800029087984 */ /* 0x000fe20000000c00 */
[----:B------:R-:W-:-:S02]  /*0d00*/  FFMA R93, R42, R31, R28 ;  /* 0x0000001f2a5d7223 */ /* 0x000fc4000000001c */
[----:B------:R-:W-:Y:S01]  /*0d10*/  FFMA R4, R87, R4, R74 ;  /* 0x0000000457047223 */ /* 0x000fe2000000004a */
[----:B------:R-:W0:Y:S01]  /*0d20*/  LDS.128 R28, [R41+0x700] ;  /* 0x00070000291c7984 */ /* 0x000e220000000c00 */
[C---:B------:R-:W-:Y:S02]  /*0d30*/  FFMA R12, R48.reuse, R13, R12 ;  /* 0x0000000d300c7223 */ /* 0x040fe4000000000c */
[----:B------:R-:W-:Y:S02]  /*0d40*/  FFMA R16, R48, R17, R16 ;  /* 0x0000001130107223 */ /* 0x000fe40000000010 */
[C---:B------:R-:W-:Y:S02]  /*0d50*/  FFMA R58, R46.reuse, R13, R58 ;  /* 0x0000000d2e3a7223 */ /* 0x040fe4000000003a */
[----:B------:R-:W-:Y:S02]  /*0d60*/  FFMA R52, R46, R17, R52 ;  /* 0x000000112e347223 */ /* 0x000fe40000000034 */
[----:B------:R-:W-:-:S02]  /*0d70*/  FFMA R4, R48, R5, R4 ;  /* 0x0000000530047223 */ /* 0x000fc40000000004 */
[C---:B------:R-:W-:Y:S02]  /*0d80*/  FFMA R12, R95.reuse, R14, R12 ;  /* 0x0000000e5f0c7223 */ /* 0x040fe4000000000c */
[----:B------:R-:W-:Y:S02]  /*0d90*/  FFMA R16, R95, R18, R16 ;  /* 0x000000125f107223 */ /* 0x000fe40000000010 */
[C---:B------:R-:W-:Y:S02]  /*0da0*/  FFMA R58, R97.reuse, R14, R58 ;  /* 0x0000000e613a7223 */ /* 0x040fe4000000003a */
[----:B------:R-:W-:Y:S02]  /*0db0*/  FFMA R52, R97, R18, R52 ;  /* 0x0000001261347223 */ /* 0x000fe40000000034 */
[----:B------:R-:W-:Y:S02]  /*0dc0*/  FFMA R4, R95, R6, R4 ;  /* 0x000000065f047223 */ /* 0x000fe40000000004 */
[----:B-1----:R-:W-:-:S02]  /*0dd0*/  FFMA R50, R91, R20, R50 ;  /* 0x000000145b327223 */ /* 0x002fc40000000032 */
[-C--:B------:R-:W-:Y:S02]  /*0de0*/  FFMA R99, R44, R15.reuse, R58 ;  /* 0x0000000f2c637223 */ /* 0x080fe4000000003a */
[----:B------:R-:W-:Y:S02]  /*0df0*/  FFMA R101, R42, R15, R12 ;  /* 0x0000000f2a657223 */ /* 0x000fe4000000000c */
[-C--:B------:R-:W-:Y:S01]  /*0e00*/  FFMA R103, R44, R19.reuse, R52 ;  /* 0x000000132c677223 */ /* 0x080fe20000000034 */
[----:B------:R-:W1:Y:S01]  /*0e10*/  LDS.128 R12, [R41+0x90] ;  /* 0x00009000290c7984 */ /* 0x000e620000000c00 */
[C---:B------:R-:W-:Y:S02]  /*0e20*/  FFMA R105, R42.reuse, R19, R16 ;  /* 0x000000132a697223 */ /* 0x040fe40000000010 */
[----:B------:R-:W-:Y:S01]  /*0e30*/  FFMA R69, R42, R7, R4 ;  /* 0x000000072a457223 */ /* 0x000fe20000000004 */
[----:B------:R-:W3:Y:S01]  /*0e40*/  LDS.128 R16, [R41+0x110] ;  /* 0x0001100029107984 */ /* 0x000ee20000000c00 */
[----:B------:R-:W-:-:S02]  /*0e50*/  FFMA R4, R46, R21, R50 ;  /* 0x000000152e047223 */ /* 0x000fc40000000032 */
[----:B------:R-:W-:Y:S01]  /*0e60*/  FFMA R20, R87, R20, R60 ;  /* 0x0000001457147223 */ /* 0x000fe2000000003c */
[----:B------:R-:W4:Y:S01]  /*0e70*/  LDS R52, [R39+0x500] ;  /* 0x0005000027347984 */ /* 0x000f220000000800 */
[----:B------:R-:W-:Y:S02]  /*0e80*/  FFMA R58, R97, R22, R4 ;  /* 0x00000016613a7223 */ /* 0x000fe40000000004 */
[-C--:B--2---:R-:W-:Y:S01]  /*0e90*/  FFMA R4, R91, R24.reuse, R54 ;  /* 0x000000185b047223 */ /* 0x084fe20000000036 */
[----:B------:R-:W2:Y:S01]  /*0ea0*/  LDS R50, [R39+0x580] ;  /* 0x0005800027327984 */ /* 0x000ea20000000800 */
[----:B------:R-:W-:Y:S02]  /*0eb0*/  FFMA R24, R87, R24, R56 ;  /* 0x0000001857187223 */ /* 0x000fe40000000038 */
[-C--:B------:R-:W-:Y:S01]  /*0ec0*/  FFMA R49, R91, R32.reuse, R49 ;  /* 0x000000205b317223 */ /* 0x080fe20000000031 */
[----:B------:R-:W5:Y:S01]  /*0ed0*/  LDS R56, [R39+0x700] ;  /* 0x0007000027387984 */ /* 0x000f620000000800 */
[----:B------:R-:W-:-:S02]  /*0ee0*/  FFMA R32, R87, R32, R63 ;  /* 0x0000002057207223 */ /* 0x000fc4000000003f */
[C---:B------:R-:W-:Y:S01]  /*0ef0*/  FFMA R20, R48.reuse, R21, R20 ;  /* 0x0000001530147223 */ /* 0x040fe20000000014 */
[----:B------:R-:W1:Y:S01]  /*0f00*/  LDS R54, [R39+0x780] ;  /* 0x0007800027367984 */ /* 0x000e620000000800 */
[-C--:B------:R-:W-:Y:S02]  /*0f10*/  FFMA R24, R48, R25.reuse, R24 ;  /* 0x0000001930187223 */ /* 0x080fe40000000018 */
[C---:B0-----:R-:W-:Y:S02]  /*0f20*/  FFMA R81, R91.reuse, R28, R81 ;  /* 0x0000001c5b517223 */ /* 0x041fe40000000051 */
[----:B------:R-:W-:Y:S02]  /*0f30*/  FFMA R89, R91, R8, R89 ;  /* 0x000000085b597223 */ /* 0x000fe40000000059 */
[----:B------:R-:W-:Y:S01]  /*0f40*/  FFMA R4, R46, R25, R4 ;  /* 0x000000192e047223 */ /* 0x000fe20000000004 */
[----:B------:R-:W-:Y:S01]  /*0f50*/  LDS R91, [R39+0xa00] ;  /* 0x000a0000275b7984 */ /* 0x000fe20000000800 */
[----:B------:R-:W-:-:S02]  /*0f60*/  FFMA R28, R87, R28, R83 ;  /* 0x0000001c571c7223 */ /* 0x000fc40000000053 */
[----:B------:R-:W-:Y:S02]  /*0f70*/  FFMA R8, R87, R8, R85 ;  /* 0x0000000857087223 */ /* 0x000fe40000000055 */
[-C--:B------:R-:W-:Y:S01]  /*0f80*/  FFMA R32, R48, R33.reuse, R32 ;  /* 0x0000002130207223 */ /* 0x080fe20000000020 */
[----:B------:R-:W-:Y:S01]  /*0f90*/  LDS R87, [R39+0x880] ;  /* 0x0008800027577984 */ /* 0x000fe20000000800 */
[----:B------:R-:W-:Y:S02]  /*0fa0*/  FFMA R49, R46, R33, R49 ;  /* 0x000000212e317223 */ /* 0x000fe40000000031 */
[C---:B------:R-:W-:Y:S02]  /*0fb0*/  FFMA R20, R95.reuse, R22, R20 ;  /* 0x000000165f147223 */ /* 0x040fe40000000014 */
[-C--:B------:R-:W-:Y:S02]  /*0fc0*/  FFMA R24, R95, R26.reuse, R24 ;  /* 0x0000001a5f187223 */ /* 0x080fe40000000018 */
[----:B------:R-:W-:-:S02]  /*0fd0*/  FFMA R62, R97, R26, R4 ;  /* 0x0000001a613e7223 */ /* 0x000fc40000000004 */
[-C--:B------:R-:W-:Y:S02]  /*0fe0*/  FFMA R81, R46, R29.reuse, R81 ;  /* 0x0000001d2e517223 */ /* 0x080fe40000000051 */
[C---:B------:R-:W-:Y:S02]  /*0ff0*/  FFMA R28, R48.reuse, R29, R28 ;  /* 0x0000001d301c7223 */ /* 0x040fe4000000001c */
[-C--:B------:R-:W-:Y:S02]  /*1000*/  FFMA R8, R48, R9.reuse, R8 ;  /* 0x0000000930087223 */ /* 0x080fe40000000008 */
[----:B------:R-:W-:Y:S02]  /*1010*/  FFMA R89, R46, R9, R89 ;  /* 0x000000092e597223 */ /* 0x000fe40000000059 */
[-C--:B------:R-:W-:Y:S02]  /*1020*/  FFMA R32, R95, R34.reuse, R32 ;  /* 0x000000225f207223 */ /* 0x080fe40000000020 */
[----:B------:R-:W-:-:S02]  /*1030*/  FFMA R49, R97, R34, R49 ;  /* 0x0000002261317223 */ /* 0x000fc40000000031 */
[C---:B------:R-:W-:Y:S02]  /*1040*/  FFMA R53, R44.reuse, R7, R53 ;  /* 0x000000072c357223 */ /* 0x040fe40000000035 */
[-C--:B------:R-:W-:Y:S01]  /*1050*/  FFMA R58, R44, R23.reuse, R58 ;  /* 0x000000172c3a7223 */ /* 0x080fe2000000003a */
[----:B------:R-:W0:Y:S01]  /*1060*/  LDS.128 R4, [R41+0x190] ;  /* 0x0001900029047984 */ /* 0x000e220000000c00 */
[----:B------:R-:W-:Y:S02]  /*1070*/  FFMA R60, R42, R23, R20 ;  /* 0x000000172a3c7223 */ /* 0x000fe40000000014 */
[-C--:B------:R-:W-:Y:S01]  /*1080*/  FFMA R62, R44, R27.reuse, R62 ;  /* 0x0000001b2c3e7223 */ /* 0x080fe2000000003e */
[----:B------:R-:W0:Y:S01]  /*1090*/  LDS.128 R20, [R41+0x210] ;  /* 0x0002100029147984 */ /* 0x000e220000000c00 */
[----:B------:R-:W-:Y:S02]  /*10a0*/  FFMA R64, R42, R27, R24 ;  /* 0x0000001b2a407223 */ /* 0x000fe40000000018 */
[-C--:B------:R-:W-:Y:S01]  /*10b0*/  FFMA R81, R97, R30.reuse, R81 ;  /* 0x0000001e61517223 */ /* 0x080fe20000000051 */
[----:B------:R-:W0:Y:S01]  /*10c0*/  LDS.128 R24, [R41+0x290] ;  /* 0x0002900029187984 */ /* 0x000e220000000c00 */
[----:B------:R-:W-:-:S02]  /*10d0*/  FFMA R28, R95, R30, R28 ;  /* 0x0000001e5f1c7223 */ /* 0x000fc4000000001c */
[-C--:B------:R-:W-:Y:S02]  /*10e0*/  FFMA R8, R95, R10.reuse, R8 ;  /* 0x0000000a5f087223 */ /* 0x080fe40000000008 */
[----:B------:R-:W-:Y:S02]  /*10f0*/  FFMA R89, R97, R10, R89 ;  /* 0x0000000a61597223 */ /* 0x000fe40000000059 */
[-C--:B-1----:R-:W-:Y:S02]  /*1100*/  FFMA R57, R107, R12.reuse, R57 ;  /* 0x0000000c6b397223 */ /* 0x082fe40000000039 */
[----:B------:R-:W-:Y:S02]  /*1110*/  FFMA R67, R109, R12, R67 ;  /* 0x0000000c6d437223 */ /* 0x000fe40000000043 */
[-C--:B---3--:R-:W-:Y:S02]  /*1120*/  FFMA R43, R107, R16.reuse, R43 ;  /* 0x000000106b2b7223 */ /* 0x088fe4000000002b */
[----:B------:R-:W-:-:S02]  /*1130*/  FFMA R55, R109, R16, R55 ;  /* 0x000000106d377223 */ /* 0x000fc40000000037 */
[-C--:B------:R-:W-:Y:S02]  /*1140*/  FFMA R49, R44, R35.reuse, R49 ;  /* 0x000000232c317223 */ /* 0x080fe40000000031 */
[----:B------:R-:W-:Y:S02]  /*1150*/  FFMA R63, R42, R35, R32 ;  /* 0x000000232a3f7223 */ /* 0x000fe40000000020 */
[----:B------:R-:W1:Y:S01]  /*1160*/  LDS.128 R32, [R41+0x10] ;  /* 0x0000100029207984 */ /* 0x000e620000000c00 */
[-C--:B------:R-:W-:Y:S02]  /*1170*/  FFMA R46, R44, R31.reuse, R81 ;  /* 0x0000001f2c2e7223 */ /* 0x080fe40000000051 */
[----:B------:R-:W-:Y:S02]  /*1180*/  FFMA R48, R42, R31, R28 ;  /* 0x0000001f2a307223 */ /* 0x000fe4000000001c */
[-C--:B------:R-:W-:Y:S01]  /*1190*/  FFMA R44, R44, R11.reuse, R89 ;  /* 0x0000000b2c2c7223 */ /* 0x080fe20000000059 */
[----:B------:R-:W-:Y:S01]  /*11a0*/  LDS.128 R28, [R41+0x390] ;  /* 0x00039000291c7984 */ /* 0x000fe20000000c00 */
[----:B------:R-:W-:-:S02]  /*11b0*/  FFMA R42, R42, R11, R8 ;  /* 0x0000000b2a2a7223 */ /* 0x000fc40000000008 */
[-C--:B----4-:R-:W-:Y:S01]  /*11c0*/  FFMA R57, R52, R13.reuse, R57 ;  /* 0x0000000d34397223 */ /* 0x090fe20000000039 */
[----:B------:R-:W3:Y:S01]  /*11d0*/  LDS.128 R8, [R41+0x310] ;  /* 0x0003100029087984 */ /* 0x000ee20000000c00 */
[----:B--2---:R-:W-:Y:S02]  /*11e0*/  FFMA R67, R50, R13, R67 ;  /* 0x0000000d32437223 */ /* 0x004fe40000000043 */
[-C--:B------:R-:W-:Y:S01]  /*11f0*/  FFMA R43, R52, R17.reuse, R43 ;  /* 0x00000011342b7223 */ /* 0x080fe2000000002b */
[----:B------:R-:W-:Y:S01]  /*1200*/  LDS R89, [R39+0x800] ;  /* 0x0008000027597984 */ /* 0x000fe20000000800 */
[----:B------:R-:W-:Y:S02]  /*1210*/  FFMA R55, R50, R17, R55 ;  /* 0x0000001132377223 */ /* 0x000fe40000000037 */
[-C--:B------:R-:W-:Y:S02]  /*1220*/  FFMA R57, R113, R14.reuse, R57 ;  /* 0x0000000e71397223 */ /* 0x080fe40000000039 */
[----:B------:R-:W-:-:S02]  /*1230*/  FFMA R67, R111, R14, R67 ;  /* 0x0000000e6f437223 */ /* 0x000fc40000000043 */
[-C--:B------:R-:W-:Y:S02]  /*1240*/  FFMA R43, R113, R18.reuse, R43 ;  /* 0x00000012712b7223 */ /* 0x080fe4000000002b */
[----:B------:R-:W-:Y:S02]  /*1250*/  FFMA R55, R111, R18, R55 ;  /* 0x000000126f377223 */ /* 0x000fe40000000037 */
[-C--:B-----5:R-:W-:Y:S02]  /*1260*/  FFMA R57, R56, R15.reuse, R57 ;  /* 0x0000000f38397223 */ /* 0x0a0fe40000000039 */
[----:B------:R-:W-:Y:S02]  /*1270*/  FFMA R67, R54, R15, R67 ;  /* 0x0000000f36437223 */ /* 0x000fe40000000043 */
[-C--:B------:R-:W-:Y:S01]  /*1280*/  FFMA R43, R56, R19.reuse, R43 ;  /* 0x00000013382b7223 */ /* 0x080fe2000000002b */
[----:B------:R-:W2:Y:S01]  /*1290*/  LDS.128 R12, [R41+0x410] ;  /* 0x00041000290c7984 */ /* 0x000ea20000000c00 */
[----:B------:R-:W-:-:S02]  /*12a0*/  FFMA R55, R54, R19, R55 ;  /* 0x0000001336377223 */ /* 0x000fc40000000037 */
[-C--:B0-----:R-:W-:Y:S01]  /*12b0*/  FFMA R61, R107, R4.reuse, R61 ;  /* 0x000000046b3d7223 */ /* 0x081fe2000000003d */
[----:B------:R-:W0:Y:S01]  /*12c0*/  LDS.128 R16, [R41+0x490] ;  /* 0x0004900029107984 */ /* 0x000e220000000c00 */
[C---:B------:R-:W-:Y:S02]  /*12d0*/  FFMA R71, R109.reuse, R4, R71 ;  /* 0x000000046d477223 */ /* 0x040fe40000000047 */
[----:B------:R-:W-:Y:S02]  /*12e0*/  FFMA R63, R109, R20, R63 ;  /* 0x000000146d3f7223 */ /* 0x000fe4000000003f */
[C---:B------:R-:W-:Y:S02]  /*12f0*/  FFMA R59, R107.reuse, R24, R59 ;  /* 0x000000186b3b7223 */ /* 0x040fe4000000003b */
[----:B------:R-:W-:Y:S02]  /*1300*/  FFMA R49, R107, R20, R49 ;  /* 0x000000146b317223 */ /* 0x000fe40000000031 */
[----:B-1----:R-:W-:-:S02]  /*1310*/  FFMA R45, R32, R107, R45 ;  /* 0x0000006b202d7223 */ /* 0x002fc4000000002d */
[----:B------:R-:W-:Y:S02]  /*1320*/  FFMA R47, R32, R109, R47 ;  /* 0x0000006d202f7223 */ /* 0x000fe4000000002f */
[-C--:B------:R-:W-:Y:S02]  /*1330*/  FFMA R61, R52, R5.reuse, R61 ;  /* 0x00000005343d7223 */ /* 0x080fe4000000003d */
[C---:B------:R-:W-:Y:S02]  /*1340*/  FFMA R71, R50.reuse, R5, R71 ;  /* 0x0000000532477223 */ /* 0x040fe40000000047 */
[----:B------:R-:W-:Y:S02]  /*1350*/  FFMA R63, R50, R21, R63 ;  /* 0x00000015323f7223 */ /* 0x000fe4000000003f */
[C---:B------:R-:W-:Y:S02]  /*1360*/  FFMA R59, R52.reuse, R25, R59 ;  /* 0x00000019343b7223 */ /* 0x040fe4000000003b */
[----:B------:R-:W-:-:S02]  /*1370*/  FFMA R49, R52, R21, R49 ;  /* 0x0000001534317223 */ /* 0x000fc40000000031 */
[----:B---3--:R-:W-:Y:S02]  /*1380*/  FFMA R65, R109, R8, R65 ;  /* 0x000000086d417223 */ /* 0x008fe40000000041 */
[C---:B------:R-:W-:Y:S02]  /*1390*/  FFMA R53, R107.reuse, R28, R53 ;  /* 0x0000001c6b357223 */ /* 0x040fe40000000035 */
[----:B------:R-:W-:Y:S02]  /*13a0*/  FFMA R51, R107, R8, R51 ;  /* 0x000000086b337223 */ /* 0x000fe40000000033 */
[-C--:B------:R-:W-:Y:S02]  /*13b0*/  FFMA R45, R52, R33.reuse, R45 ;  /* 0x00000021342d7223 */ /* 0x080fe4000000002d */
[----:B------:R-:W-:Y:S02]  /*13c0*/  FFMA R47, R50, R33, R47 ;  /* 0x00000021322f7223 */ /* 0x000fe4000000002f */
[----:B------:R-:W-:-:S02]  /*13d0*/  FFMA R61, R113, R6, R61 ;  /* 0x00000006713d7223 */ /* 0x000fc4000000003d */
[C---:B------:R-:W-:Y:S02]  /*13e0*/  FFMA R71, R111.reuse, R6, R71 ;  /* 0x000000066f477223 */ /* 0x040fe40000000047 */
[----:B------:R-:W-:Y:S02]  /*13f0*/  FFMA R63, R111, R22, R63 ;  /* 0x000000166f3f7223 */ /* 0x000fe4000000003f */
[C---:B------:R-:W-:Y:S02]  /*1400*/  FFMA R20, R113.reuse, R26, R59 ;  /* 0x0000001a71147223 */ /* 0x040fe4000000003b */
[----:B------:R-:W-:Y:S02]  /*1410*/  FFMA R49, R113, R22, R49 ;  /* 0x0000001671317223 */ /* 0x000fe40000000031 */
[----:B------:R-:W-:Y:S02]  /*1420*/  FFMA R65, R50, R9, R65 ;  /* 0x0000000932417223 */ /* 0x000fe40000000041 */
[----:B------:R-:W-:-:S02]  /*1430*/  FFMA R53, R52, R29, R53 ;  /* 0x0000001d34357223 */ /* 0x000fc40000000035 */
[----:B------:R-:W-:Y:S02]  /*1440*/  FFMA R51, R52, R9, R51 ;  /* 0x0000000934337223 */ /* 0x000fe40000000033 */
[-C--:B------:R-:W-:Y:S02]  /*1450*/  FFMA R45, R113, R34.reuse, R45 ;  /* 0x00000022712d7223 */ /* 0x080fe4000000002d */
[----:B------:R-:W-:Y:S02]  /*1460*/  FFMA R47, R111, R34, R47 ;  /* 0x000000226f2f7223 */ /* 0x000fe4000000002f */
[-C--:B------:R-:W-:Y:S02]  /*1470*/  FFMA R61, R56, R7.reuse, R61 ;  /* 0x00000007383d7223 */ /* 0x080fe4000000003d */
[C---:B------:R-:W-:Y:S02]  /*1480*/  FFMA R71, R54.reuse, R7, R71 ;  /* 0x0000000736477223 */ /* 0x040fe40000000047 */
[-C--:B------:R-:W-:Y:S01]  /*1490*/  FFMA R59, R54, R23.reuse, R63 ;  /* 0x00000017363b7223 */ /* 0x080fe2000000003f */
[----:B------:R-:W1:Y:S01]  /*14a0*/  LDS.128 R4, [R41+0x510] ;  /* 0x0005100029047984 */ /* 0x000e620000000c00 */
[----:B------:R-:W-:-:S02]  /*14b0*/  FFMA R49, R56, R23, R49 ;  /* 0x0000001738317223 */ /* 0x000fc40000000031 */
[----:B------:R-:W-:Y:S02]  /*14c0*/  FFMA R63, R56, R27, R20 ;  /* 0x0000001b383f7223 */ /* 0x000fe40000000014 */
[----:B------:R-:W-:Y:S01]  /*14d0*/  FFMA R65, R111, R10, R65 ;  /* 0x0000000a6f417223 */ /* 0x000fe20000000041 */
[----:B------:R-:W3:Y:S01]  /*14e0*/  LDS.128 R20, [R41+0x610] ;  /* 0x0006100029147984 */ /* 0x000ee20000000c00 */
[C---:B------:R-:W-:Y:S02]  /*14f0*/  FFMA R8, R113.reuse, R30, R53 ;  /* 0x0000001e71087223 */ /* 0x040fe40000000035 */
[----:B------:R-:W-:Y:S02]  /*1500*/  FFMA R51, R113, R10, R51 ;  /* 0x0000000a71337223 */ /* 0x000fe40000000033 */
[----:B--2---:R-:W-:Y:S02]  /*1510*/  FFMA R79, R109, R12, R79 ;  /* 0x0000000c6d4f7223 */ /* 0x004fe4000000004f */
[----:B0-----:R-:W-:-:S02]  /*1520*/  FFMA R77, R107, R16, R77 ;  /* 0x000000106b4d7223 */ /* 0x001fc4000000004d */
[-C--:B------:R-:W-:Y:S02]  /*1530*/  FFMA R45, R56, R35.reuse, R45 ;  /* 0x00000023382d7223 */ /* 0x080fe4000000002d */
[C---:B------:R-:W-:Y:S02]  /*1540*/  FFMA R47, R54.reuse, R35, R47 ;  /* 0x00000023362f7223 */ /* 0x040fe4000000002f */
[----:B------:R-:W-:Y:S01]  /*1550*/  FFMA R75, R107, R12, R75 ;  /* 0x0000000c6b4b7223 */ /* 0x000fe2000000004b */
[----:B------:R-:W0:Y:S01]  /*1560*/  LDS.128 R32, [R41+0x590] ;  /* 0x0005900029207984 */ /* 0x000e220000000c00 */
[-C--:B------:R-:W-:Y:S02]  /*1570*/  FFMA R53, R54, R11.reuse, R65 ;  /* 0x0000000b36357223 */ /* 0x080fe40000000041 */
[C---:B------:R-:W-:Y:S02]  /*1580*/  FFMA R51, R56.reuse, R11, R51 ;  /* 0x0000000b38337223 */ /* 0x040fe40000000033 */
[----:B------:R-:W-:-:S02]  /*1590*/  FFMA R65, R56, R31, R8 ;  /* 0x0000001f38417223 */ /* 0x000fc40000000008 */
[----:B------:R-:W-:Y:S01]  /*15a0*/  FFMA R79, R50, R13, R79 ;  /* 0x0000000d324f7223 */ /* 0x000fe2000000004f */
[----:B------:R-:W2:Y:S01]  /*15b0*/  LDS.128 R8, [R41+0x690] ;  /* 0x0006900029087984 */ /* 0x000ea20000000c00 */
[C---:B------:R-:W-:Y:S02]  /*15c0*/  FFMA R77, R52.reuse, R17, R77 ;  /* 0x00000011344d7223 */ /* 0x040fe4000000004d */
[----:B------:R-:W-:Y:S02]  /*15d0*/  FFMA R75, R52, R13, R75 ;  /* 0x0000000d344b7223 */ /* 0x000fe4000000004b */
[----:B------:R-:W-:Y:S02]  /*15e0*/  FFMA R93, R109, R16, R93 ;  /* 0x000000106d5d7223 */ /* 0x000fe4000000005d */
[----:B------:R-:W-:Y:S02]  /*15f0*/  FFMA R79, R111, R14, R79 ;  /* 0x0000000e6f4f7223 */ /* 0x000fe4000000004f */
[----:B------:R-:W-:-:S02]  /*1600*/  FFMA R12, R113, R18, R77 ;  /* 0x00000012710c7223 */ /* 0x000fc4000000004d */
[----:B------:R-:W-:Y:S02]  /*1610*/  FFMA R75, R113, R14, R75 ;  /* 0x0000000e714b7223 */ /* 0x000fe4000000004b */
[----:B------:R-:W-:Y:S02]  /*1620*/  FFMA R93, R50, R17, R93 ;  /* 0x00000011325d7223 */ /* 0x000fe4000000005d */
[-C--:B------:R-:W-:Y:S02]  /*1630*/  FFMA R77, R54, R15.reuse, R79 ;  /* 0x0000000f364d7223 */ /* 0x080fe4000000004f */
[C---:B------:R-:W-:Y:S02]  /*1640*/  FFMA R75, R56.reuse, R15, R75 ;  /* 0x0000000f384b7223 */ /* 0x040fe4000000004b */
[----:B------:R-:W-:Y:S02]  /*1650*/  FFMA R79, R56, R19, R12 ;  /* 0x00000013384f7223 */ /* 0x000fe4000000000c */
[----:B------:R-:W4:Y:S01]  /*1660*/  LDS.128 R12, [R41+0x710] ;  /* 0x00071000290c7984 */ /* 0x000f220000000c00 */
[----:B------:R-:W-:-:S02]  /*1670*/  FFMA R81, R111, R18, R93 ;  /* 0x000000126f517223 */ /* 0x000fc4000000005d */
[-C--:B-1----:R-:W-:Y:S01]  /*1680*/  FFMA R99, R107, R4.reuse, R99 ;  /* 0x000000046b637223 */ /* 0x082fe20000000063 */
[----:B------:R-:W-:Y:S01]  /*1690*/  LDS R93, [R39+0xa80] ;  /* 0x000a8000275d7984 */ /* 0x000fe20000000800 */
[----:B------:R-:W-:Y:S02]  /*16a0*/  FFMA R81, R54, R19, R81 ;  /* 0x0000001336517223 */ /* 0x000fe40000000051 */
[----:B------:R-:W-:Y:S01]  /*16b0*/  FFMA R101, R109, R4, R101 ;  /* 0x000000046d657223 */ /* 0x000fe20000000065 */
[----:B------:R-:W1:Y:S01]  /*16c0*/  LDS.128 R16, [R41+0x790] ;  /* 0x0007900029107984 */ /* 0x000e620000000c00 */
[-C--:B---3--:R-:W-:Y:S02]  /*16d0*/  FFMA R58, R107, R20.reuse, R58 ;  /* 0x000000146b3a7223 */ /* 0x088fe4000000003a */
[----:B------:R-:W-:Y:S02]  /*16e0*/  FFMA R60, R109, R20, R60 ;  /* 0x000000146d3c7223 */ /* 0x000fe4000000003c */
[----:B0-----:R-:W-:-:S02]  /*16f0*/  FFMA R103, R107, R32, R103 ;  /* 0x000000206b677223 */ /* 0x001fc40000000067 */
[C---:B------:R-:W-:Y:S02]  /*1700*/  FFMA R105, R109.reuse, R32, R105 ;  /* 0x000000206d697223 */ /* 0x040fe40000000069 */
[-C--:B------:R-:W-:Y:S01]  /*1710*/  FFMA R99, R52, R5.reuse, R99 ;  /* 0x0000000534637223 */ /* 0x080fe20000000063 */
[----:B------:R-:W-:Y:S01]  /*1720*/  LDS R32, [R39+0x900] ;  /* 0x0009000027207984 */ /* 0x000fe20000000800 */
[----:B------:R-:W-:Y:S02]  /*1730*/  FFMA R101, R50, R5, R101 ;  /* 0x0000000532657223 */ /* 0x000fe40000000065 */
[-C--:B------:R-:W-:Y:S02]  /*1740*/  FFMA R58, R52, R21.reuse, R58 ;  /* 0x00000015343a7223 */ /* 0x080fe4000000003a */
[----:B------:R-:W-:Y:S02]  /*1750*/  FFMA R69, R109, R28, R69 ;  /* 0x0000001c6d457223 */ /* 0x000fe40000000045 */
[----:B------:R-:W-:-:S02]  /*1760*/  FFMA R60, R50, R21, R60 ;  /* 0x00000015323c7223 */ /* 0x000fc4000000003c */
[----:B--2---:R-:W-:Y:S02]  /*1770*/  FFMA R62, R107, R8, R62 ;  /* 0x000000086b3e7223 */ /* 0x004fe4000000003e */
[-C--:B------:R-:W-:Y:S02]  /*1780*/  FFMA R103, R52, R33.reuse, R103 ;  /* 0x0000002134677223 */ /* 0x080fe40000000067 */
[----:B------:R-:W-:Y:S02]  /*1790*/  FFMA R105, R50, R33, R105 ;  /* 0x0000002132697223 */ /* 0x000fe40000000069 */
[-C--:B------:R-:W-:Y:S02]  /*17a0*/  FFMA R33, R113, R6.reuse, R99 ;  /* 0x0000000671217223 */ /* 0x080fe40000000063 */
[----:B------:R-:W-:Y:S02]  /*17b0*/  FFMA R85, R111, R6, R101 ;  /* 0x000000066f557223 */ /* 0x000fe40000000065 */
[----:B------:R-:W-:-:S02]  /*17c0*/  FFMA R20, R113, R22, R58 ;  /* 0x0000001671147223 */ /* 0x000fc4000000003a */
[----:B------:R-:W-:Y:S01]  /*17d0*/  FFMA R64, R109, R8, R64 ;  /* 0x000000086d407223 */ /* 0x000fe20000000040 */
[----:B------:R-:W-:Y:S01]  /*17e0*/  LDS R58, [R39+0xb80] ;  /* 0x000b8000273a7984 */ /* 0x000fe20000000800 */
[----:B------:R-:W-:Y:S02]  /*17f0*/  FFMA R69, R50, R29, R69 ;  /* 0x0000001d32457223 */ /* 0x000fe40000000045 */
[----:B------:R-:W-:Y:S02]  /*1800*/  FFMA R22, R111, R22, R60 ;  /* 0x000000166f167223 */ /* 0x000fe4000000003c */
[----:B------:R-:W-:Y:S01]  /*1810*/  FFMA R8, R52, R9, R62 ;  /* 0x0000000934087223 */ /* 0x000fe2000000003e */
[----:B------:R-:W-:Y:S01]  /*1820*/  LDS R60, [R39+0xb00] ;  /* 0x000b0000273c7984 */ /* 0x000fe20000000800 */
[-C--:B------:R-:W-:Y:S02]  /*1830*/  FFMA R33, R56, R7.reuse, R33 ;  /* 0x0000000738217223 */ /* 0x080fe40000000021 */
[----:B------:R-:W-:-:S02]  /*1840*/  FFMA R85, R54, R7, R85 ;  /* 0x0000000736557223 */ /* 0x000fc40000000055 */
[----:B------:R-:W0:Y:S01]  /*1850*/  LDS.128 R4, [R41+0x20] ;  /* 0x0000200029047984 */ /* 0x000e220000000c00 */
[----:B------:R-:W-:Y:S02]  /*1860*/  FFMA R69, R111, R30, R69 ;  /* 0x0000001e6f457223 */ /* 0x000fe40000000045 */
[----:B------:R-:W-:Y:S02]  /*1870*/  FFMA R9, R50, R9, R64 ;  /* 0x0000000932097223 */ /* 0x000fe40000000040 */
[----:B------:R-:W-:Y:S02]  /*1880*/  FFMA R66, R113, R10, R8 ;  /* 0x0000000a71427223 */ /* 0x000fe40000000008 */
[-C--:B------:R-:W-:Y:S02]  /*1890*/  FFMA R62, R56, R23.reuse, R20 ;  /* 0x00000017383e7223 */ /* 0x080fe40000000014 */
[----:B------:R-:W-:Y:S02]  /*18a0*/  FFMA R64, R54, R23, R22 ;  /* 0x0000001736407223 */ /* 0x000fe40000000016 */
[----:B----4-:R-:W-:Y:S01]  /*18b0*/  FFMA R8, R107, R12, R46 ;  /* 0x0000000c6b087223 */ /* 0x010fe2000000002e */
[----:B------:R-:W2:Y:S01]  /*18c0*/  LDS.128 R20, [R41+0x120] ;  /* 0x0001200029147984 */ /* 0x000ea20000000c00 */
[----:B------:R-:W-:-:S02]  /*18d0*/  FFMA R83, R113, R34, R103 ;  /* 0x0000002271537223 */ /* 0x000fc40000000067 */
[----:B------:R-:W-:Y:S02]  /*18e0*/  FFMA R105, R111, R34, R105 ;  /* 0x000000226f697223 */ /* 0x000fe40000000069 */
[----:B------:R-:W3:Y:S01]  /*18f0*/  LDS R34, [R39+0x980] ;  /* 0x0009800027227984 */ /* 0x000ee20000000800 */
[----:B------:R-:W-:Y:S02]  /*1900*/  FFMA R69, R54, R31, R69 ;  /* 0x0000001f36457223 */ /* 0x000fe40000000045 */
[----:B------:R-:W-:Y:S01]  /*1910*/  FFMA R8, R52, R13, R8 ;  /* 0x0000000d34087223 */ /* 0x000fe20000000008 */
[----:B------:R-:W4:Y:S01]  /*1920*/  LDS.128 R28, [R41+0x1a0] ;  /* 0x0001a000291c7984 */ /* 0x000f220000000c00 */
[----:B-1----:R-:W-:Y:S02]  /*1930*/  FFMA R44, R107, R16, R44 ;  /* 0x000000106b2c7223 */ /* 0x002fe4000000002c */
[----:B------:R-:W-:Y:S01]  /*1940*/  FFMA R9, R111, R10, R9 ;  /* 0x0000000a6f097223 */ /* 0x000fe20000000009 */
[----:B------:R-:W-:Y:S01]  /*1950*/  LDS R107, [R39+0xc80] ;  /* 0x000c8000276b7984 */ /* 0x000fe20000000800 */
[----:B------:R-:W-:-:S02]  /*1960*/  FFMA R42, R109, R16, R42 ;  /* 0x000000106d2a7223 */ /* 0x000fc4000000002a */
[----:B------:R-:W-:Y:S02]  /*1970*/  FFMA R8, R113, R14, R8 ;  /* 0x0000000e71087223 */ /* 0x000fe40000000008 */
[-C--:B------:R-:W-:Y:S02]  /*1980*/  FFMA R52, R52, R17.reuse, R44 ;  /* 0x0000001134347223 */ /* 0x080fe4000000002c */
[----:B------:R-:W-:Y:S02]  /*1990*/  FFMA R12, R109, R12, R48 ;  /* 0x0000000c6d0c7223 */ /* 0x000fe40000000030 */
[----:B------:R-:W-:Y:S02]  /*19a0*/  FFMA R17, R50, R17, R42 ;  /* 0x0000001132117223 */ /* 0x000fe4000000002a */
[-C--:B------:R-:W-:Y:S02]  /*19b0*/  FFMA R46, R56, R11.reuse, R66 ;  /* 0x0000000b382e7223 */ /* 0x080fe40000000042 */
[----:B------:R-:W-:-:S02]  /*19c0*/  FFMA R48, R54, R11, R9 ;  /* 0x0000000b36307223 */ /* 0x000fc40000000009 */
[----:B------:R-:W-:Y:S02]  /*19d0*/  FFMA R42, R56, R15, R8 ;  /* 0x0000000f382a7223 */ /* 0x000fe40000000008 */
[----:B------:R-:W1:Y:S01]  /*19e0*/  LDS.128 R8, [R41+0x220] ;  /* 0x0002200029087984 */ /* 0x000e620000000c00 */
[C---:B0-----:R-:W-:Y:S02]  /*19f0*/  FFMA R45, R4.reuse, R89, R45 ;  /* 0x00000059042d7223 */ /* 0x041fe4000000002d */
[----:B------:R-:W-:Y:S02]  /*1a00*/  FFMA R47, R4, R87, R47 ;  /* 0x00000057042f7223 */ /* 0x000fe4000000002f */
[----:B------:R-:W-:Y:S02]  /*1a10*/  FFMA R73, R109, R24, R73 ;  /* 0x000000186d497223 */ /* 0x000fe40000000049 */
[----:B------:R-:W-:Y:S01]  /*1a20*/  FFMA R45, R32, R5, R45 ;  /* 0x00000005202d7223 */ /* 0x000fe2000000002d */
[----:B------:R-:W-:Y:S01]  /*1a30*/  LDS R109, [R39+0xc00] ;  /* 0x000c0000276d7984 */ /* 0x000fe20000000800 */
[----:B------:R-:W-:-:S02]  /*1a40*/  FFMA R73, R50, R25, R73 ;  /* 0x0000001932497223 */ /* 0x000fc40000000049 */
[-C--:B--2---:R-:W-:Y:S02]  /*1a50*/  FFMA R43, R89, R20.reuse, R43 ;  /* 0x00000014592b7223 */ /* 0x084fe4000000002b */
[----:B------:R-:W-:Y:S02]  /*1a60*/  FFMA R55, R87, R20, R55 ;  /* 0x0000001457377223 */ /* 0x000fe40000000037 */
[----:B---3--:R-:W-:Y:S02]  /*1a70*/  FFMA R47, R34, R5, R47 ;  /* 0x00000005222f7223 */ /* 0x008fe4000000002f */
[----:B------:R-:W-:Y:S02]  /*1a80*/  FFMA R12, R50, R13, R12 ;  /* 0x0000000d320c7223 */ /* 0x000fe4000000000c */
[----:B----4-:R-:W-:Y:S02]  /*1a90*/  FFMA R61, R89, R28, R61 ;  /* 0x0000001c593d7223 */ /* 0x010fe4000000003d */
[----:B------:R-:W-:-:S02]  /*1aa0*/  FFMA R43, R32, R21, R43 ;  /* 0x00000015202b7223 */ /* 0x000fc4000000002b */
[----:B------:R-:W-:Y:S02]  /*1ab0*/  FFMA R55, R34, R21, R55 ;  /* 0x0000001522377223 */ /* 0x000fe40000000037 */
[-C--:B------:R-:W-:Y:S02]  /*1ac0*/  FFMA R45, R91, R6.reuse, R45 ;  /* 0x000000065b2d7223 */ /* 0x080fe4000000002d */
[----:B------:R-:W-:Y:S02]  /*1ad0*/  FFMA R47, R93, R6, R47 ;  /* 0x000000065d2f7223 */ /* 0x000fe4000000002f */
[C---:B------:R-:W-:Y:S02]  /*1ae0*/  FFMA R73, R111.reuse, R26, R73 ;  /* 0x0000001a6f497223 */ /* 0x040fe40000000049 */
[----:B------:R-:W-:Y:S02]  /*1af0*/  FFMA R12, R111, R14, R12 ;  /* 0x0000000e6f0c7223 */ /* 0x000fe4000000000c */
[----:B------:R-:W-:-:S02]  /*1b00*/  FFMA R61, R32, R29, R61 ;  /* 0x0000001d203d7223 */ /* 0x000fc4000000003d */
[----:B------:R-:W-:Y:S02]  /*1b10*/  FFMA R17, R111, R18, R17 ;  /* 0x000000126f117223 */ /* 0x000fe40000000011 */
[-C--:B------:R-:W-:Y:S02]  /*1b20*/  FFMA R43, R91, R22.reuse, R43 ;  /* 0x000000165b2b7223 */ /* 0x080fe4000000002b */
[----:B------:R-:W-:Y:S02]  /*1b30*/  FFMA R55, R93, R22, R55 ;  /* 0x000000165d377223 */ /* 0x000fe40000000037 */
[----:B------:R-:W-:Y:S02]  /*1b40*/  FFMA R52, R113, R18, R52 ;  /* 0x0000001271347223 */ /* 0x000fe40000000034 */
[-C--:B------:R-:W-:Y:S02]  /*1b50*/  FFMA R45, R60, R7.reuse, R45 ;  /* 0x000000073c2d7223 */ /* 0x080fe4000000002d */
[----:B------:R-:W-:-:S02]  /*1b60*/  FFMA R47, R58, R7, R47 ;  /* 0x000000073a2f7223 */ /* 0x000fc4000000002f */
[----:B------:R-:W-:Y:S01]  /*1b70*/  FFMA R73, R54, R27, R73 ;  /* 0x0000001b36497223 */ /* 0x000fe20000000049 */
[----:B------:R-:W0:Y:S01]  /*1b80*/  LDS.128 R4, [R41+0x320] ;  /* 0x0003200029047984 */ /* 0x000e220000000c00 */
[----:B------:R-:W-:Y:S02]  /*1b90*/  FFMA R71, R87, R28, R71 ;  /* 0x0000001c57477223 */ /* 0x000fe40000000047 */
[-C--:B------:R-:W-:Y:S01]  /*1ba0*/  FFMA R83, R56, R35.reuse, R83 ;  /* 0x0000002338537223 */ /* 0x080fe20000000053 */
[----:B------:R-:W2:Y:S01]  /*1bb0*/  LDS.128 R24, [R41+0xa0] ;  /* 0x0000a00029187984 */ /* 0x000ea20000000c00 */
[----:B------:R-:W-:Y:S02]  /*1bc0*/  FFMA R28, R91, R30, R61 ;  /* 0x0000001e5b1c7223 */ /* 0x000fe4000000003d */
[C---:B------:R-:W-:Y:S02]  /*1bd0*/  FFMA R35, R54.reuse, R35, R105 ;  /* 0x0000002336237223 */ /* 0x040fe40000000069 */
[----:B------:R-:W-:-:S02]  /*1be0*/  FFMA R44, R54, R15, R12 ;  /* 0x0000000f362c7223 */ /* 0x000fc4000000000c */
[-C--:B------:R-:W-:Y:S01]  /*1bf0*/  FFMA R43, R60, R23.reuse, R43 ;  /* 0x000000173c2b7223 */ /* 0x080fe2000000002b */
[----:B------:R-:W3:Y:S01]  /*1c00*/  LDS.128 R12, [R41+0x2a0] ;  /* 0x0002a000290c7984 */ /* 0x000ee20000000c00 */
[----:B------:R-:W-:Y:S02]  /*1c10*/  FFMA R61, R58, R23, R55 ;  /* 0x000000173a3d7223 */ /* 0x000fe40000000037 */
[-C--:B------:R-:W-:Y:S01]  /*1c20*/  FFMA R56, R56, R19.reuse, R52 ;  /* 0x0000001338387223 */ /* 0x080fe20000000034 */
[----:B------:R-:W4:Y:S01]  /*1c30*/  LDS.128 R20, [R41+0x4a0] ;  /* 0x0004a00029147984 */ /* 0x000f220000000c00 */
[----:B------:R-:W-:Y:S02]  /*1c40*/  FFMA R54, R54, R19, R17 ;  /* 0x0000001336367223 */ /* 0x000fe40000000011 */
[-C--:B-1----:R-:W-:Y:S01]  /*1c50*/  FFMA R49, R89, R8.reuse, R49 ;  /* 0x0000000859317223 */ /* 0x082fe20000000031 */
[----:B------:R-:W1:Y:S01]  /*1c60*/  LDS.128 R16, [R41+0x3a0] ;  /* 0x0003a00029107984 */ /* 0x000e620000000c00 */
[----:B------:R-:W-:-:S02]  /*1c70*/  FFMA R59, R87, R8, R59 ;  /* 0x00000008573b7223 */ /* 0x000fc4000000003b */
[----:B------:R-:W-:Y:S01]  /*1c80*/  FFMA R71, R34, R29, R71 ;  /* 0x0000001d22477223 */ /* 0x000fe20000000047 */
[----:B------:R-:W-:Y:S01]  /*1c90*/  LDS R52, [R39+0xd80] ;  /* 0x000d800027347984 */ /* 0x000fe20000000800 */
[-C--:B------:R-:W-:Y:S02]  /*1ca0*/  FFMA R49, R32, R9.reuse, R49 ;  /* 0x0000000920317223 */ /* 0x080fe40000000031 */
[----:B------:R-:W-:Y:S02]  /*1cb0*/  FFMA R59, R34, R9, R59 ;  /* 0x00000009223b7223 */ /* 0x000fe4000000003b */
[----:B------:R-:W-:Y:S02]  /*1cc0*/  FFMA R71, R93, R30, R71 ;  /* 0x0000001e5d477223 */ /* 0x000fe40000000047 */
[-C--:B------:R-:W-:Y:S02]  /*1cd0*/  FFMA R49, R91, R10.reuse, R49 ;  /* 0x0000000a5b317223 */ /* 0x080fe40000000031 */
[----:B------:R-:W-:-:S02]  /*1ce0*/  FFMA R95, R93, R10, R59 ;  /* 0x0000000a5d5f7223 */ /* 0x000fc4000000003b */
[-C--:B------:R-:W-:Y:S02]  /*1cf0*/  FFMA R55, R60, R31.reuse, R28 ;  /* 0x0000001f3c377223 */ /* 0x080fe4000000001c */
[----:B------:R-:W-:Y:S02]  /*1d00*/  FFMA R71, R58, R31, R71 ;  /* 0x0000001f3a477223 */ /* 0x000fe40000000047 */
[-C--:B------:R-:W-:Y:S01]  /*1d10*/  FFMA R59, R60, R11.reuse, R49 ;  /* 0x0000000b3c3b7223 */ /* 0x080fe20000000031 */
[----:B------:R-:W5:Y:S01]  /*1d20*/  LDS.128 R28, [R41+0x520] ;  /* 0x00052000291c7984 */ /* 0x000f620000000c00 */
[----:B------:R-:W-:Y:S02]  /*1d30*/  FFMA R95, R58, R11, R95 ;  /* 0x0000000b3a5f7223 */ /* 0x000fe4000000005f */
[C---:B0-----:R-:W-:Y:S01]  /*1d40*/  FFMA R51, R89.reuse, R4, R51 ;  /* 0x0000000459337223 */ /* 0x041fe20000000033 */
[----:B------:R-:W0:Y:S01]  /*1d50*/  LDS.128 R8, [R41+0x5a0] ;  /* 0x0005a00029087984 */ /* 0x000e220000000c00 */
[----:B--2---:R-:W-:-:S02]  /*1d60*/  FFMA R57, R89, R24, R57 ;  /* 0x0000001859397223 */ /* 0x004fc40000000039 */
[C---:B------:R-:W-:Y:S02]  /*1d70*/  FFMA R67, R87.reuse, R24, R67 ;  /* 0x0000001857437223 */ /* 0x040fe40000000043 */
[----:B------:R-:W-:Y:S02]  /*1d80*/  FFMA R53, R87, R4, R53 ;  /* 0x0000000457357223 */ /* 0x000fe40000000035 */
[----:B------:R-:W-:Y:S02]  /*1d90*/  FFMA R51, R32, R5, R51 ;  /* 0x0000000520337223 */ /* 0x000fe40000000033 */
[-C--:B---3--:R-:W-:Y:S02]  /*1da0*/  FFMA R63, R89, R12.reuse, R63 ;  /* 0x0000000c593f7223 */ /* 0x088fe4000000003f */
[----:B------:R-:W-:Y:S02]  /*1db0*/  FFMA R73, R87, R12, R73 ;  /* 0x0000000c57497223 */ /* 0x000fe40000000049 */
[----:B----4-:R-:W-:-:S02]  /*1dc0*/  FFMA R79, R89, R20, R79 ;  /* 0x00000014594f7223 */ /* 0x010fc4000000004f */
[-C--:B------:R-:W-:Y:S02]  /*1dd0*/  FFMA R57, R32, R25.reuse, R57 ;  /* 0x0000001920397223 */ /* 0x080fe40000000039 */
[-C--:B-1----:R-:W-:Y:S02]  /*1de0*/  FFMA R65, R89, R16.reuse, R65 ;  /* 0x0000001059417223 */ /* 0x082fe40000000041 */
[----:B------:R-:W-:Y:S02]  /*1df0*/  FFMA R69, R87, R16, R69 ;  /* 0x0000001057457223 */ /* 0x000fe40000000045 */
[C---:B------:R-:W-:Y:S02]  /*1e00*/  FFMA R67, R34.reuse, R25, R67 ;  /* 0x0000001922437223 */ /* 0x040fe40000000043 */
[----:B------:R-:W-:Y:S02]  /*1e10*/  FFMA R53, R34, R5, R53 ;  /* 0x0000000522357223 */ /* 0x000fe40000000035 */
[----:B------:R-:W-:-:S02]  /*1e20*/  FFMA R63, R32, R13, R63 ;  /* 0x0000000d203f7223 */ /* 0x000fc4000000003f */
[----:B------:R-:W-:Y:S02]  /*1e30*/  FFMA R73, R34, R13, R73 ;  /* 0x0000000d22497223 */ /* 0x000fe40000000049 */
[----:B------:R-:W-:Y:S02]  /*1e40*/  FFMA R81, R87, R20, R81 ;  /* 0x0000001457517223 */ /* 0x000fe40000000051 */
[C---:B------:R-:W-:Y:S02]  /*1e50*/  FFMA R79, R32.reuse, R21, R79 ;  /* 0x00000015204f7223 */ /* 0x040fe4000000004f */
[-C--:B------:R-:W-:Y:S02]  /*1e60*/  FFMA R65, R32, R17.reuse, R65 ;  /* 0x0000001120417223 */ /* 0x080fe40000000041 */
[----:B------:R-:W-:Y:S02]  /*1e70*/  FFMA R69, R34, R17, R69 ;  /* 0x0000001122457223 */ /* 0x000fe40000000045 */
[----:B------:R-:W-:-:S02]  /*1e80*/  FFMA R51, R91, R6, R51 ;  /* 0x000000065b337223 */ /* 0x000fc40000000033 */
[-C--:B------:R-:W-:Y:S02]  /*1e90*/  FFMA R57, R91, R26.reuse, R57 ;  /* 0x0000001a5b397223 */ /* 0x080fe40000000039 */
[C---:B------:R-:W-:Y:S02]  /*1ea0*/  FFMA R67, R93.reuse, R26, R67 ;  /* 0x0000001a5d437223 */ /* 0x040fe40000000043 */
[----:B------:R-:W-:Y:S02]  /*1eb0*/  FFMA R6, R93, R6, R53 ;  /* 0x000000065d067223 */ /* 0x000fe40000000035 */
[-C--:B------:R-:W-:Y:S02]  /*1ec0*/  FFMA R63, R91, R14.reuse, R63 ;  /* 0x0000000e5b3f7223 */ /* 0x080fe4000000003f */
[----:B------:R-:W-:Y:S02]  /*1ed0*/  FFMA R73, R93, R14, R73 ;  /* 0x0000000e5d497223 */ /* 0x000fe40000000049 */
[----:B------:R-:W-:-:S02]  /*1ee0*/  FFMA R81, R34, R21, R81 ;  /* 0x0000001522517223 */ /* 0x000fc40000000051 */
[C---:B------:R-:W-:Y:S02]  /*1ef0*/  FFMA R16, R91.reuse, R22, R79 ;  /* 0x000000165b107223 */ /* 0x040fe4000000004f */
[-C--:B------:R-:W-:Y:S02]  /*1f00*/  FFMA R65, R91, R18.reuse, R65 ;  /* 0x000000125b417223 */ /* 0x080fe40000000041 */
[----:B------:R-:W-:Y:S02]  /*1f10*/  FFMA R99, R93, R18, R69 ;  /* 0x000000125d637223 */ /* 0x000fe40000000045 */
[-C--:B------:R-:W-:Y:S02]  /*1f20*/  FFMA R57, R60, R27.reuse, R57 ;  /* 0x0000001b3c397223 */ /* 0x080fe40000000039 */
[----:B------:R-:W-:Y:S02]  /*1f30*/  FFMA R67, R58, R27, R67 ;  /* 0x0000001b3a437223 */ /* 0x000fe40000000043 */
[----:B------:R-:W1:Y:S01]  /*1f40*/  LDS.128 R24, [R41+0x420] ;  /* 0x0004200029187984 */ /* 0x000e620000000c00 */
[----:B------:R-:W-:-:S02]  /*1f50*/  FFMA R53, R60, R7, R51 ;  /* 0x000000073c357223 */ /* 0x000fc40000000033 */
[----:B------:R-:W-:Y:S02]  /*1f60*/  FFMA R69, R58, R7, R6 ;  /* 0x000000073a457223 */ /* 0x000fe40000000006 */
[-C--:B------:R-:W-:Y:S01]  /*1f70*/  FFMA R63, R60, R15.reuse, R63 ;  /* 0x0000000f3c3f7223 */ /* 0x080fe2000000003f */
[----:B------:R-:W2:Y:S01]  /*1f80*/  LDS.128 R4, [R41+0x6a0] ;  /* 0x0006a00029047984 */ /* 0x000ea20000000c00 */
[----:B------:R-:W-:Y:S02]  /*1f90*/  FFMA R97, R58, R15, R73 ;  /* 0x0000000f3a617223 */ /* 0x000fe40000000049 */
[----:B------:R-:W-:Y:S01]  /*1fa0*/  FFMA R101, R93, R22, R81 ;  /* 0x000000165d657223 */ /* 0x000fe20000000051 */
[----:B------:R-:W3:Y:S01]  /*1fb0*/  LDS.128 R12, [R41+0x620] ;  /* 0x00062000290c7984 */ /* 0x000ee20000000c00 */
[-C--:B------:R-:W-:Y:S02]  /*1fc0*/  FFMA R65, R60, R19.reuse, R65 ;  /* 0x000000133c417223 */ /* 0x080fe40000000041 */
[----:B------:R-:W-:-:S02]  /*1fd0*/  FFMA R99, R58, R19, R99 ;  /* 0x000000133a637223 */ /* 0x000fc40000000063 */
[-C--:B------:R-:W-:Y:S02]  /*1fe0*/  FFMA R81, R60, R23.reuse, R16 ;  /* 0x000000173c517223 */ /* 0x080fe40000000010 */
[----:B-----5:R-:W-:Y:S01]  /*1ff0*/  FFMA R85, R87, R28, R85 ;  /* 0x0000001c57557223 */ /* 0x020fe20000000055 */
[----:B------:R-:W4:Y:S01]  /*2000*/  LDS.128 R16, [R41+0x720] ;  /* 0x0007200029107984 */ /* 0x000f220000000c00 */
[-C--:B0-----:R-:W-:Y:S02]  /*2010*/  FFMA R83, R89, R8.reuse, R83 ;  /* 0x0000000859537223 */ /* 0x081fe40000000053 */
[----:B------:R-:W-:Y:S02]  /*2020*/  FFMA R35, R87, R8, R35 ;  /* 0x0000000857237223 */ /* 0x000fe40000000023 */
[----:B------:R-:W-:Y:S02]  /*2030*/  FFMA R101, R58, R23, R101 ;  /* 0x000000173a657223 */ /* 0x000fe40000000065 */
[----:B------:R-:W0:Y:S01]  /*2040*/  LDS.128 R20, [R41+0x7a0] ;  /* 0x0007a00029147984 */ /* 0x000e220000000c00 */
[----:B------:R-:W-:-:S02]  /*2050*/  FFMA R85, R34, R29, R85 ;  /* 0x0000001d22557223 */ /* 0x000fc40000000055 */
[-C--:B------:R-:W-:Y:S02]  /*2060*/  FFMA R8, R32, R9.reuse, R83 ;  /* 0x0000000920087223 */ /* 0x080fe40000000053 */
[----:B------:R-:W-:Y:S02]  /*2070*/  FFMA R35, R34, R9, R35 ;  /* 0x0000000922237223 */ /* 0x000fe40000000023 */
[----:B------:R-:W-:Y:S02]  /*2080*/  FFMA R85, R93, R30, R85 ;  /* 0x0000001e5d557223 */ /* 0x000fe40000000055 */
[-C--:B------:R-:W-:Y:S02]  /*2090*/  FFMA R8, R91, R10.reuse, R8 ;  /* 0x0000000a5b087223 */ /* 0x080fe40000000008 */
[----:B------:R-:W-:Y:S02]  /*20a0*/  FFMA R35, R93, R10, R35 ;  /* 0x0000000a5d237223 */ /* 0x000fe40000000023 */
[----:B------:R-:W-:-:S02]  /*20b0*/  FFMA R103, R58, R31, R85 ;  /* 0x0000001f3a677223 */ /* 0x000fc40000000055 */
[-C--:B------:R-:W-:Y:S02]  /*20c0*/  FFMA R85, R60, R11.reuse, R8 ;  /* 0x0000000b3c557223 */ /* 0x080fe40000000008 */
[----:B------:R-:W-:Y:S02]  /*20d0*/  FFMA R105, R58, R11, R35 ;  /* 0x0000000b3a697223 */ /* 0x000fe40000000023 */
[----:B------:R-:W5:Y:S01]  /*20e0*/  LDS.128 R8, [R41+0x30] ;  /* 0x0000300029087984 */ /* 0x000f620000000c00 */
[-C--:B-1----:R-:W-:Y:S02]  /*20f0*/  FFMA R75, R89, R24.reuse, R75 ;  /* 0x00000018594b7223 */ /* 0x082fe4000000004b */
[----:B------:R-:W-:Y:S02]  /*2100*/  FFMA R77, R87, R24, R77 ;  /* 0x00000018574d7223 */ /* 0x000fe4000000004d */
[----:B------:R-:W-:Y:S02]  /*2110*/  FFMA R33, R89, R28, R33 ;  /* 0x0000001c59217223 */ /* 0x000fe40000000021 */
[----:B--2---:R-:W-:-:S02]  /*2120*/  FFMA R48, R87, R4, R48 ;  /* 0x0000000457307223 */ /* 0x004fc40000000030 */
[-C--:B---3--:R-:W-:Y:S02]  /*2130*/  FFMA R62, R89, R12.reuse, R62 ;  /* 0x0000000c593e7223 */ /* 0x088fe4000000003e */
[----:B------:R-:W-:Y:S02]  /*2140*/  FFMA R64, R87, R12, R64 ;  /* 0x0000000c57407223 */ /* 0x000fe40000000040 */
[C---:B------:R-:W-:Y:S02]  /*2150*/  FFMA R46, R89.reuse, R4, R46 ;  /* 0x00000004592e7223 */ /* 0x040fe4000000002e */
[-C--:B----4-:R-:W-:Y:S02]  /*2160*/  FFMA R42, R89, R16.reuse, R42 ;  /* 0x00000010592a7223 */ /* 0x090fe4000000002a */
[----:B------:R-:W-:Y:S02]  /*2170*/  FFMA R44, R87, R16, R44 ;  /* 0x00000010572c7223 */ /* 0x000fe4000000002c */
[----:B------:R-:W-:-:S02]  /*2180*/  FFMA R75, R32, R25, R75 ;  /* 0x00000019204b7223 */ /* 0x000fc4000000004b */
[----:B------:R-:W-:Y:S02]  /*2190*/  FFMA R77, R34, R25, R77 ;  /* 0x00000019224d7223 */ /* 0x000fe4000000004d */
[----:B------:R-:W-:Y:S02]  /*21a0*/  FFMA R33, R32, R29, R33 ;  /* 0x0000001d20217223 */ /* 0x000fe40000000021 */
[----:B------:R-:W-:Y:S02]  /*21b0*/  FFMA R48, R34, R5, R48 ;  /* 0x0000000522307223 */ /* 0x000fe40000000030 */
[-C--:B------:R-:W-:Y:S02]  /*21c0*/  FFMA R62, R32, R13.reuse, R62 ;  /* 0x0000000d203e7223 */ /* 0x080fe4000000003e */
[----:B------:R-:W-:Y:S02]  /*21d0*/  FFMA R64, R34, R13, R64 ;  /* 0x0000000d22407223 */ /* 0x000fe40000000040 */
[----:B------:R-:W-:-:S02]  /*21e0*/  FFMA R46, R32, R5, R46 ;  /* 0x00000005202e7223 */ /* 0x000fc4000000002e */
[-C--:B0-----:R-:W-:Y:S02]  /*21f0*/  FFMA R56, R89, R20.reuse, R56 ;  /* 0x0000001459387223 */ /* 0x081fe40000000038 */
[----:B------:R-:W-:Y:S02]  /*2200*/  FFMA R54, R87, R20, R54 ;  /* 0x0000001457367223 */ /* 0x000fe40000000036 */
[-C--:B------:R-:W-:Y:S02]  /*2210*/  FFMA R42, R32, R17.reuse, R42 ;  /* 0x00000011202a7223 */ /* 0x080fe4000000002a */
[----:B------:R-:W-:Y:S02]  /*2220*/  FFMA R44, R34, R17, R44 ;  /* 0x00000011222c7223 */ /* 0x000fe4000000002c */
[-C--:B------:R-:W-:Y:S02]  /*2230*/  FFMA R75, R91, R26.reuse, R75 ;  /* 0x0000001a5b4b7223 */ /* 0x080fe4000000004b */
[----:B------:R-:W-:-:S02]  /*2240*/  FFMA R26, R93, R26, R77 ;  /* 0x0000001a5d1a7223 */ /* 0x000fc4000000004d */
[----:B------:R-:W-:Y:S02]  /*2250*/  FFMA R33, R91, R30, R33 ;  /* 0x0000001e5b217223 */ /* 0x000fe40000000021 */
[----:B------:R-:W-:Y:S02]  /*2260*/  FFMA R48, R93, R6, R48 ;  /* 0x000000065d307223 */ /* 0x000fe40000000030 */
[-C--:B------:R-:W-:Y:S02]  /*2270*/  FFMA R62, R91, R14.reuse, R62 ;  /* 0x0000000e5b3e7223 */ /* 0x080fe4000000003e */
[----:B------:R-:W-:Y:S02]  /*2280*/  FFMA R64, R93, R14, R64 ;  /* 0x0000000e5d407223 */ /* 0x000fe40000000040 */
[----:B------:R-:W-:Y:S02]  /*2290*/  FFMA R46, R91, R6, R46 ;  /* 0x000000065b2e7223 */ /* 0x000fe4000000002e */
[----:B------:R-:W-:-:S02]  /*22a0*/  FFMA R56, R32, R21, R56 ;  /* 0x0000001520387223 */ /* 0x000fc40000000038 */
[----:B------:R-:W-:Y:S02]  /*22b0*/  FFMA R54, R34, R21, R54 ;  /* 0x0000001522367223 */ /* 0x000fe40000000036 */
[-C--:B------:R-:W-:Y:S02]  /*22c0*/  FFMA R42, R91, R18.reuse, R42 ;  /* 0x000000125b2a7223 */ /* 0x080fe4000000002a */
[----:B------:R-:W-:Y:S02]  /*22d0*/  FFMA R44, R93, R18, R44 ;  /* 0x000000125d2c7223 */ /* 0x000fe4000000002c */
[-C--:B------:R-:W-:Y:S02]  /*22e0*/  FFMA R77, R60, R27.reuse, R75 ;  /* 0x0000001b3c4d7223 */ /* 0x080fe4000000004b */
[----:B------:R-:W-:Y:S01]  /*22f0*/  FFMA R79, R58, R27, R26 ;  /* 0x0000001b3a4f7223 */ /* 0x000fe2000000001a */
[----:B------:R-:W0:Y:S01]  /*2300*/  LDS.128 R72, [R41+0x3b0] ;  /* 0x0003b00029487984 */ /* 0x000e220000000c00 */
[----:B------:R-:W-:-:S02]  /*2310*/  FFMA R83, R60, R31, R33 ;  /* 0x0000001f3c537223 */ /* 0x000fc40000000021 */
[-C--:B------:R-:W-:Y:S01]  /*2320*/  FFMA R82, R60, R15.reuse, R62 ;  /* 0x0000000f3c527223 */ /* 0x080fe2000000003e */
[----:B------:R-:W1:Y:S01]  /*2330*/  LDS.128 R24, [R41+0xb0] ;  /* 0x0000b00029187984 */ /* 0x000e620000000c00 */
[----:B------:R-:W-:Y:S02]  /*2340*/  FFMA R84, R58, R15, R64 ;  /* 0x0000000f3a547223 */ /* 0x000fe40000000040 */
[-C--:B------:R-:W-:Y:S01]  /*2350*/  FFMA R86, R60, R7.reuse, R46 ;  /* 0x000000073c567223 */ /* 0x080fe2000000002e */
[----:B------:R-:W2:Y:S01]  /*2360*/  LDS.128 R12, [R41+0x130] ;  /* 0x00013000290c7984 */ /* 0x000ea20000000c00 */
[----:B------:R-:W-:Y:S02]  /*2370*/  FFMA R88, R58, R7, R48 ;  /* 0x000000073a587223 */ /* 0x000fe40000000030 */
[-C--:B------:R-:W-:Y:S01]  /*2380*/  FFMA R56, R91, R22.reuse, R56 ;  /* 0x000000165b387223 */ /* 0x080fe20000000038 */
[----:B------:R-:W3:Y:S01]  /*2390*/  LDS.128 R28, [R41+0x1b0] ;  /* 0x0001b000291c7984 */ /* 0x000ee20000000c00 */
[----:B------:R-:W-:-:S02]  /*23a0*/  FFMA R89, R93, R22, R54 ;  /* 0x000000165d597223 */ /* 0x000fc40000000036 */
[-C--:B------:R-:W-:Y:S01]  /*23b0*/  FFMA R42, R60, R19.reuse, R42 ;  /* 0x000000133c2a7223 */ /* 0x080fe2000000002a */
[----:B------:R-:W4:Y:S01]  /*23c0*/  LDS.128 R4, [R41+0x230] ;  /* 0x0002300029047984 */ /* 0x000f220000000c00 */
[----:B------:R-:W-:Y:S02]  /*23d0*/  FFMA R54, R58, R19, R44 ;  /* 0x000000133a367223 */ /* 0x000fe4000000002c */
[C---:B-----5:R-:W-:Y:S01]  /*23e0*/  FFMA R45, R8.reuse, R109, R45 ;  /* 0x0000006d082d7223 */ /* 0x060fe2000000002d */
[----:B------:R-:W5:Y:S01]  /*23f0*/  LDS.128 R48, [R41+0x2b0] ;  /* 0x0002b00029307984 */ /* 0x000f620000000c00 */
[----:B------:R-:W-:Y:S02]  /*2400*/  FFMA R47, R8, R107, R47 ;  /* 0x0000006b082f7223 */ /* 0x000fe4000000002f */
[-C--:B------:R-:W-:Y:S01]  /*2410*/  FFMA R87, R60, R23.reuse, R56 ;  /* 0x000000173c577223 */ /* 0x080fe20000000038 */
[----:B------:R-:W5:Y:S01]  /*2420*/  LDS.128 R32, [R41+0x330] ;  /* 0x0003300029207984 */ /* 0x000f620000000c00 */
[----:B------:R-:W-:-:S02]  /*2430*/  FFMA R89, R58, R23, R89 ;  /* 0x000000173a597223 */ /* 0x000fc40000000059 */
[-C--:B------:R-:W-:Y:S01]  /*2440*/  FFMA R91, R80, R9.reuse, R45 ;  /* 0x00000009505b7223 */ /* 0x080fe2000000002d */
[----:B------:R-:W5:Y:S01]  /*2450*/  LDS.128 R16, [R41+0x430] ;  /* 0x0004300029107984 */ /* 0x000f620000000c00 */
[----:B------:R-:W-:-:S03]  /*2460*/  FFMA R93, R52, R9, R47 ;  /* 0x00000009345d7223 */ /* 0x000fc6000000002f */
[----:B------:R-:W5:Y:S04]  /*2470*/  LDS.128 R20, [R41+0x4b0] ;  /* 0x0004b00029147984 */ /* 0x000f680000000c00 */
[----:B------:R-:W5:Y:S01]  /*2480*/  LDS.128 R44, [R41+0x530] ;  /* 0x00053000292c7984 */ /* 0x000f620000000c00 */
[-C--:B0-----:R-:W-:Y:S02]  /*2490*/  FFMA R65, R109, R72.reuse, R65 ;  /* 0x000000486d417223 */ /* 0x081fe40000000041 */
[----:B------:R-:W-:Y:S02]  /*24a0*/  FFMA R72, R107, R72, R99 ;  /* 0x000000486b487223 */ /* 0x000fe40000000063 */
[-C--:B-1----:R-:W-:Y:S02]  /*24b0*/  FFMA R57, R109, R24.reuse, R57 ;  /* 0x000000186d397223 */ /* 0x082fe40000000039 */
[----:B------:R-:W-:-:S02]  /*24c0*/  FFMA R67, R107, R24, R67 ;  /* 0x000000186b437223 */ /* 0x000fc40000000043 */
[-C--:B--2---:R-:W-:Y:S02]  /*24d0*/  FFMA R43, R109, R12.reuse, R43 ;  /* 0x0000000c6d2b7223 */ /* 0x084fe4000000002b */
[----:B------:R-:W-:Y:S02]  /*24e0*/  FFMA R61, R107, R12, R61 ;  /* 0x0000000c6b3d7223 */ /* 0x000fe4000000003d */
[-C--:B---3--:R-:W-:Y:S02]  /*24f0*/  FFMA R55, R109, R28.reuse, R55 ;  /* 0x0000001c6d377223 */ /* 0x088fe40000000037 */
[----:B------:R-:W-:Y:S02]  /*2500*/  FFMA R71, R107, R28, R71 ;  /* 0x0000001c6b477223 */ /* 0x000fe40000000047 */
[-C--:B----4-:R-:W-:Y:S02]  /*2510*/  FFMA R59, R109, R4.reuse, R59 ;  /* 0x000000046d3b7223 */ /* 0x090fe4000000003b */
[----:B------:R-:W-:-:S02]  /*2520*/  FFMA R4, R107, R4, R95 ;  /* 0x000000046b047223 */ /* 0x000fc4000000005f */
[C---:B-----5:R-:W-:Y:S02]  /*2530*/  FFMA R63, R109.reuse, R48, R63 ;  /* 0x000000306d3f7223 */ /* 0x060fe4000000003f */
[----:B------:R-:W-:Y:S02]  /*2540*/  FFMA R9, R80, R25, R57 ;  /* 0x0000001950097223 */ /* 0x000fe40000000039 */
[-C--:B------:R-:W-:Y:S02]  /*2550*/  FFMA R53, R109, R32.reuse, R53 ;  /* 0x000000206d357223 */ /* 0x080fe40000000035 */
[----:B------:R-:W-:Y:S02]  /*2560*/  FFMA R69, R107, R32, R69 ;  /* 0x000000206b457223 */ /* 0x000fe40000000045 */
[-C--:B------:R-:W-:Y:S02]  /*2570*/  FFMA R77, R109, R16.reuse, R77 ;  /* 0x000000106d4d7223 */ /* 0x080fe4000000004d */
[----:B------:R-:W-:-:S02]  /*2580*/  FFMA R79, R107, R16, R79 ;  /* 0x000000106b4f7223 */ /* 0x000fc4000000004f */
[C---:B------:R-:W-:Y:S02]  /*2590*/  FFMA R43, R80.reuse, R13, R43 ;  /* 0x0000000d502b7223 */ /* 0x040fe4000000002b */
[C---:B------:R-:W-:Y:S02]  /*25a0*/  FFMA R55, R80.reuse, R29, R55 ;  /* 0x0000001d50377223 */ /* 0x040fe40000000037 */
[----:B------:R-:W-:Y:S02]  /*25b0*/  FFMA R48, R107, R48, R97 ;  /* 0x000000306b307223 */ /* 0x000fe40000000061 */
[----:B------:R-:W-:Y:S02]  /*25c0*/  FFMA R53, R80, R33, R53 ;  /* 0x0000002150357223 */ /* 0x000fe40000000035 */
[----:B------:R-:W-:Y:S02]  /*25d0*/  FFMA R8, R109, R20, R81 ;  /* 0x000000146d087223 */ /* 0x000fe40000000051 */
[----:B------:R-:W-:-:S02]  /*25e0*/  FFMA R25, R52, R25, R67 ;  /* 0x0000001934197223 */ /* 0x000fc40000000043 */
[C---:B------:R-:W-:Y:S02]  /*25f0*/  FFMA R13, R52.reuse, R13, R61 ;  /* 0x0000000d340d7223 */ /* 0x040fe4000000003d */
[----:B------:R-:W-:Y:S02]  /*2600*/  FFMA R29, R52, R29, R71 ;  /* 0x0000001d341d7223 */ /* 0x000fe40000000047 */
[C---:B------:R-:W-:Y:S02]  /*2610*/  FFMA R95, R80.reuse, R5, R59 ;  /* 0x00000005505f7223 */ /* 0x040fe4000000003b */
[----:B------:R-:W-:Y:S01]  /*2620*/  FFMA R97, R80, R49, R63 ;  /* 0x0000003150617223 */ /* 0x000fe2000000003f */
[----:B------:R-:W0:Y:S01]  /*2630*/  LDS.128 R56, [R41+0x730] ;  /* 0x0007300029387984 */ /* 0x000e220000000c00 */
[----:B------:R-:W-:Y:S02]  /*2640*/  FFMA R33, R52, R33, R69 ;  /* 0x0000002134217223 */ /* 0x000fe40000000045 */
[C---:B------:R-:W-:Y:S01]  /*2650*/  FFMA R99, R80.reuse, R73, R65 ;  /* 0x0000004950637223 */ /* 0x040fe20000000041 */
[----:B------:R-:W1:Y:S01]  /*2660*/  LDS.128 R60, [R41+0x5b0] ;  /* 0x0005b000293c7984 */ /* 0x000e620000000c00 */
[----:B------:R-:W-:-:S02]  /*2670*/  FFMA R81, R80, R17, R77 ;  /* 0x0000001150517223 */ /* 0x000fc4000000004d */
[C---:B------:R-:W-:Y:S01]  /*2680*/  FFMA R5, R52.reuse, R5, R4 ;  /* 0x0000000534057223 */ /* 0x040fe20000000004 */
[----:B------:R-:W2:Y:S01]  /*2690*/  LDS.128 R64, [R41+0x630] ;  /* 0x0006300029407984 */ /* 0x000ea20000000c00 */
[----:B------:R-:W-:Y:S02]  /*26a0*/  FFMA R17, R52, R17, R79 ;  /* 0x0000001134117223 */ /* 0x000fe4000000004f */
[-C--:B------:R-:W-:Y:S01]  /*26b0*/  FFMA R4, R109, R44.reuse, R83 ;  /* 0x0000002c6d047223 */ /* 0x080fe20000000053 */
[----:B------:R-:W3:Y:S01]  /*26c0*/  LDS.128 R68, [R41+0x6b0] ;  /* 0x0006b00029447984 */ /* 0x000ee20000000c00 */
[----:B------:R-:W-:Y:S02]  /*26d0*/  FFMA R103, R107, R44, R103 ;  /* 0x0000002c6b677223 */ /* 0x000fe40000000067 */
[-C--:B------:R-:W-:Y:S01]  /*26e0*/  FFMA R28, R80, R45.reuse, R4 ;  /* 0x0000002d501c7223 */ /* 0x080fe20000000004 */
[----:B------:R-:W4:Y:S01]  /*26f0*/  LDS.128 R76, [R41+0x7b0] ;  /* 0x0007b000294c7984 */ /* 0x000f220000000c00 */
[----:B------:R-:W-:-:S02]  /*2700*/  FFMA R4, R52, R45, R103 ;  /* 0x0000002d34047223 */ /* 0x000fc40000000067 */
[----:B------:R-:W-:Y:S01]  /*2710*/  FFMA R73, R52, R73, R72 ;  /* 0x0000004934497223 */ /* 0x000fe20000000048 */
[----:B------:R-:W5:Y:S01]  /*2720*/  LDS R83, [R39+0xe00] ;  /* 0x000e000027537984 */ /* 0x000f620000000800 */
[----:B------:R-:W-:Y:S02]  /*2730*/  FFMA R8, R80, R21, R8 ;  /* 0x0000001550087223 */ /* 0x000fe40000000008 */
[----:B------:R-:W-:Y:S01]  /*2740*/  FFMA R101, R107, R20, R101 ;  /* 0x000000146b657223 */ /* 0x000fe20000000065 */
[----:B------:R-:W5:Y:S01]  /*2750*/  LDS R45, [R39+0xe80] ;  /* 0x000e8000272d7984 */ /* 0x000f620000000800 */
[C---:B------:R-:W-:Y:S02]  /*2760*/  FFMA R49, R52.reuse, R49, R48 ;  /* 0x0000003134317223 */ /* 0x040fe40000000030 */
[----:B------:R-:W-:Y:S01]  /*2770*/  FFMA R21, R52, R21, R101 ;  /* 0x0000001534157223 */ /* 0x000fe20000000065 */
[----:B------:R-:W5:Y:S04]  /*2780*/  LDS R72, [R39+0xf00] ;  /* 0x000f000027487984 */ /* 0x000f680000000800 */
[----:B------:R-:W5:Y:S01]  /*2790*/  LDS R20, [R39+0xf80] ;  /* 0x000f800027147984 */ /* 0x000f620000000800 */
[----:B0-----:R-:W-:-:S02]  /*27a0*/  FFMA R42, R109, R56, R42 ;  /* 0x000000386d2a7223 */ /* 0x001fc4000000002a */
[----:B------:R-:W-:Y:S02]  /*27b0*/  FFMA R54, R107, R56, R54 ;  /* 0x000000386b367223 */ /* 0x000fe40000000036 */
[----:B-1----:R-:W-:Y:S02]  /*27c0*/  FFMA R85, R109, R60, R85 ;  /* 0x0000003c6d557223 */ /* 0x002fe40000000055 */
[C---:B------:R-:W-:Y:S02]  /*27d0*/  FFMA R16, R80.reuse, R57, R42 ;  /* 0x0000003950107223 */ /* 0x040fe4000000002a */
[-C--:B--2---:R-:W-:Y:S01]  /*27e0*/  FFMA R84, R107, R64.reuse, R84 ;  /* 0x000000406b547223 */ /* 0x084fe20000000054 */
[----:B------:R-:W-:Y:S01]  /*27f0*/  LDS R42, [R39+0x1100] ;  /* 0x00110000272a7984 */ /* 0x000fe20000000800 */
[C---:B------:R-:W-:Y:S02]  /*2800*/  FFMA R82, R109.reuse, R64, R82 ;  /* 0x000000406d527223 */ /* 0x040fe40000000052 */
[----:B---3--:R-:W-:Y:S01]  /*2810*/  FFMA R86, R109, R68, R86 ;  /* 0x000000446d567223 */ /* 0x008fe20000000056 */
[----:B------:R-:W-:Y:S01]  /*2820*/  LDS R64, [R39+0x1180] ;  /* 0x0011800027407984 */ /* 0x000fe20000000800 */
[----:B------:R-:W-:-:S02]  /*2830*/  FFMA R85, R80, R61, R85 ;  /* 0x0000003d50557223 */ /* 0x000fc40000000055 */
[----:B----4-:R-:W-:Y:S02]  /*2840*/  FFMA R87, R109, R76, R87 ;  /* 0x0000004c6d577223 */ /* 0x010fe40000000057 */
[----:B------:R-:W-:Y:S01]  /*2850*/  FFMA R88, R107, R68, R88 ;  /* 0x000000446b587223 */ /* 0x000fe20000000058 */
[----:B------:R-:W-:Y:S01]  /*2860*/  LDS R109, [R39+0x1e00] ;  /* 0x001e0000276d7984 */ /* 0x000fe20000000800 */
[----:B------:R-:W-:Y:S02]  /*2870*/  FFMA R84, R52, R65, R84 ;  /* 0x0000004134547223 */ /* 0x000fe40000000054 */
[----:B------:R-:W-:Y:S02]  /*2880*/  FFMA R86, R80, R69, R86 ;  /* 0x0000004550567223 */ /* 0x000fe40000000056 */
[----:B------:R-:W-:Y:S02]  /*2890*/  FFMA R54, R52, R57, R54 ;  /* 0x0000003934367223 */ /* 0x000fe40000000036 */
[----:B------:R-:W-:-:S02]  /*28a0*/  FFMA R68, R80, R65, R82 ;  /* 0x0000004150447223 */ /* 0x000fc40000000052 */
[----:B------:R-:W-:Y:S01]  /*28b0*/  FFMA R57, R80, R77, R87 ;  /* 0x0000004d50397223 */ /* 0x000fe20000000057 */
[----:B------:R-:W-:Y:S01]  /*28c0*/  LDS R65, [R39+0x1080] ;  /* 0x0010800027417984 */ /* 0x000fe20000000800 */
[-C--:B-----5:R-:W-:Y:S02]  /*28d0*/  FFMA R12, R83, R10.reuse, R91 ;  /* 0x0000000a530c7223 */ /* 0x0a0fe4000000005b */
[----:B------:R-:W-:Y:S02]  /*28e0*/  FFMA R93, R45, R10, R93 ;  /* 0x0000000a2d5d7223 */ /* 0x000fe4000000005d */
[----:B------:R-:W-:Y:S02]  /*28f0*/  FFMA R88, R52, R69, R88 ;  /* 0x0000004534587223 */ /* 0x000fe40000000058 */
[C---:B------:R-:W-:Y:S02]  /*2900*/  FFMA R24, R83.reuse, R26, R9 ;  /* 0x0000001a53187223 */ /* 0x040fe40000000009 */
[----:B------:R-:W-:-:S02]  /*2910*/  FFMA R48, R83, R22, R8 ;  /* 0x0000001653307223 */ /* 0x000fc40000000008 */
[----:B------:R-:W-:Y:S02]  /*2920*/  FFMA R10, R45, R26, R25 ;  /* 0x0000001a2d0a7223 */ /* 0x000fe40000000019 */
[C---:B------:R-:W-:Y:S02]  /*2930*/  FFMA R32, R83.reuse, R14, R43 ;  /* 0x0000000e53207223 */ /* 0x040fe4000000002b */
[C---:B------:R-:W-:Y:S01]  /*2940*/  FFMA R44, R83.reuse, R30, R55 ;  /* 0x0000001e532c7223 */ /* 0x040fe20000000037 */
[----:B------:R-:W-:Y:S01]  /*2950*/  LDS R43, [R39+0x1000] ;  /* 0x00100000272b7984 */ /* 0x000fe20000000800 */
[C---:B------:R-:W-:Y:S02]  /*2960*/  FFMA R95, R83.reuse, R6, R95 ;  /* 0x00000006535f7223 */ /* 0x040fe4000000005f */
[C---:B------:R-:W-:Y:S02]  /*2970*/  FFMA R97, R83.reuse, R50, R97 ;  /* 0x0000003253617223 */ /* 0x040fe40000000061 */
[----:B------:R-:W-:-:S02]  /*2980*/  FFMA R56, R83, R34, R53 ;  /* 0x0000002253387223 */ /* 0x000fc40000000035 */
[C---:B------:R-:W-:Y:S02]  /*2990*/  FFMA R99, R83.reuse, R74, R99 ;  /* 0x0000004a53637223 */ /* 0x040fe40000000063 */
[C---:B------:R-:W-:Y:S02]  /*29a0*/  FFMA R9, R83.reuse, R18, R81 ;  /* 0x0000001253097223 */ /* 0x040fe40000000051 */
[C---:B------:R-:W-:Y:S02]  /*29b0*/  FFMA R28, R83.reuse, R46, R28 ;  /* 0x0000002e531c7223 */ /* 0x040fe4000000001c */
[C---:B------:R-:W-:Y:S02]  /*29c0*/  FFMA R8, R83.reuse, R62, R85 ;  /* 0x0000003e53087223 */ /* 0x040fe40000000055 */
[C---:B------:R-:W-:Y:S02]  /*29d0*/  FFMA R68, R83.reuse, R66, R68 ;  /* 0x0000004253447223 */ /* 0x040fe40000000044 */
[----:B------:R-:W-:-:S02]  /*29e0*/  FFMA R69, R83, R70, R86 ;  /* 0x0000004653457223 */ /* 0x000fc40000000056 */
[C---:B------:R-:W-:Y:S02]  /*29f0*/  FFMA R16, R83.reuse, R58, R16 ;  /* 0x0000003a53107223 */ /* 0x040fe40000000010 */
[----:B------:R-:W-:Y:S02]  /*2a00*/  FFMA R57, R83, R78, R57 ;  /* 0x0000004e53397223 */ /* 0x000fe40000000039 */
[----:B------:R-:W-:Y:S01]  /*2a10*/  FFMA R25, R45, R66, R84 ;  /* 0x000000422d197223 */ /* 0x000fe20000000054 */
[----:B------:R-:W0:Y:S01]  /*2a20*/  LDS.128 R80, [R41+0x40] ;  /* 0x0000400029507984 */ /* 0x000e220000000c00 */
[C---:B------:R-:W-:Y:S02]  /*2a30*/  FFMA R105, R107.reuse, R60, R105 ;  /* 0x0000003c6b697223 */ /* 0x040fe40000000069 */
[----:B------:R-:W-:Y:S01]  /*2a40*/  FFMA R89, R107, R76, R89 ;  /* 0x0000004c6b597223 */ /* 0x000fe20000000059 */
[----:B------:R-:W1:Y:S01]  /*2a50*/  LDS.128 R84, [R41+0xc0] ;  /* 0x0000c00029547984 */ /* 0x000e620000000c00 */
[----:B------:R-:W-:-:S02]  /*2a60*/  FFMA R24, R72, R27, R24 ;  /* 0x0000001b48187223 */ /* 0x000fc40000000018 */
[C---:B------:R-:W-:Y:S01]  /*2a70*/  FFMA R61, R52.reuse, R61, R105 ;  /* 0x0000003d343d7223 */ /* 0x040fe20000000069 */
[----:B------:R-:W-:Y:S01]  /*2a80*/  LDS R107, [R39+0x1200] ;  /* 0x00120000276b7984 */ /* 0x000fe20000000800 */
[----:B------:R-:W-:Y:S02]  /*2a90*/  FFMA R89, R52, R77, R89 ;  /* 0x0000004d34597223 */ /* 0x000fe40000000059 */
[----:B------:R-:W-:Y:S02]  /*2aa0*/  FFMA R26, R72, R11, R12 ;  /* 0x0000000b481a7223 */ /* 0x000fe4000000000c */
[----:B------:R-:W-:Y:S02]  /*2ab0*/  FFMA R27, R20, R27, R10 ;  /* 0x0000001b141b7223 */ /* 0x000fe4000000000a */
        /* <DEDUP_REMOVED lines=9> */
[C---:B------:R-:W-:Y:S02]  /*2b50*/  FFMA R61, R45.reuse, R62, R61 ;  /* 0x0000003e2d3d7223 */ /* 0x040fe4000000003d */
[C---:B------:R-:W-:Y:S02]  /*2b60*/  FFMA R46, R45.reuse, R70, R88 ;  /* 0x000000462d2e7223 */ /* 0x040fe40000000058 */
[C---:B------:R-:W-:Y:S02]  /*2b70*/  FFMA R74, R45.reuse, R58, R54 ;  /* 0x0000003a2d4a7223 */ /* 0x040fe40000000036 */
[----:B------:R-:W-:Y:S01]  /*2b80*/  FFMA R45, R45, R78, R89 ;  /* 0x0000004e2d2d7223 */ /* 0x000fe20000000059 */
[----:B------:R-:W2:Y:S01]  /*2b90*/  LDS.128 R52, [R41+0x140] ;  /* 0x0001400029347984 */ /* 0x000ea20000000c00 */
[----:B0-----:R-:W-:-:S02]  /*2ba0*/  FFMA R26, R80, R43, R26 ;  /* 0x0000002b501a7223 */ /* 0x001fc4000000001a */
[C---:B------:R-:W-:Y:S01]  /*2bb0*/  FFMA R21, R72.reuse, R19, R9 ;  /* 0x0000001348157223 */ /* 0x040fe20000000009 */
[----:B------:R-:W0:Y:S01]  /*2bc0*/  LDS.128 R88, [R41+0x1c0] ;  /* 0x0001c00029587984 */ /* 0x000e220000000c00 */
[-C--:B-1----:R-:W-:Y:S02]  /*2bd0*/  FFMA R24, R43, R84.reuse, R24 ;  /* 0x000000542b187223 */ /* 0x082fe40000000018 */
[----:B------:R-:W-:Y:S02]  /*2be0*/  FFMA R27, R65, R84, R27 ;  /* 0x00000054411b7223 */ /* 0x000fe4000000001b */
[----:B------:R-:W-:Y:S01]  /*2bf0*/  FFMA R66, R72, R63, R8 ;  /* 0x0000003f48427223 */ /* 0x000fe20000000008 */
[----:B------:R-:W-:Y:S01]  /*2c00*/  LDS R84, [R39+0x1300] ;  /* 0x0013000027547984 */ /* 0x000fe20000000800 */
[----:B------:R-:W-:Y:S02]  /*2c10*/  FFMA R93, R20, R11, R93 ;  /* 0x0000000b145d7223 */ /* 0x000fe4000000005d */
[C---:B------:R-:W-:Y:S01]  /*2c20*/  FFMA R34, R72.reuse, R51, R97 ;  /* 0x0000003348227223 */ /* 0x040fe20000000061 */
[----:B------:R-:W1:Y:S01]  /*2c30*/  LDS.128 R8, [R41+0x240] ;  /* 0x0002400029087984 */ /* 0x000e620000000c00 */
[----:B------:R-:W-:-:S02]  /*2c40*/  FFMA R22, R72, R23, R48 ;  /* 0x0000001748167223 */ /* 0x000fc40000000030 */
[----:B------:R-:W-:Y:S02]  /*2c50*/  FFMA R29, R72, R15, R32 ;  /* 0x0000000f481d7223 */ /* 0x000fe40000000020 */
[C---:B------:R-:W-:Y:S02]  /*2c60*/  FFMA R51, R20.reuse, R51, R49 ;  /* 0x0000003314337223 */ /* 0x040fe40000000031 */
[----:B------:R-:W-:Y:S02]  /*2c70*/  FFMA R23, R20, R23, R77 ;  /* 0x0000001714177223 */ /* 0x000fe4000000004d */
[C---:B------:R-:W-:Y:S02]  /*2c80*/  FFMA R44, R72.reuse, R31, R44 ;  /* 0x0000001f482c7223 */ /* 0x040fe4000000002c */
[C---:B------:R-:W-:Y:S02]  /*2c90*/  FFMA R30, R72.reuse, R7, R95 ;  /* 0x00000007481e7223 */ /* 0x040fe4000000005f */
[----:B------:R-:W-:-:S02]  /*2ca0*/  FFMA R32, R72, R35, R56 ;  /* 0x0000002348207223 */ /* 0x000fc40000000038 */
[C---:B------:R-:W-:Y:S02]  /*2cb0*/  FFMA R33, R72.reuse, R75, R99 ;  /* 0x0000004b48217223 */ /* 0x040fe40000000063 */
[C---:B------:R-:W-:Y:S02]  /*2cc0*/  FFMA R28, R72.reuse, R47, R28 ;  /* 0x0000002f481c7223 */ /* 0x040fe4000000001c */
[C---:B------:R-:W-:Y:S02]  /*2cd0*/  FFMA R68, R72.reuse, R67, R68 ;  /* 0x0000004348447223 */ /* 0x040fe40000000044 */
[C---:B------:R-:W-:Y:S02]  /*2ce0*/  FFMA R69, R72.reuse, R71, R69 ;  /* 0x0000004748457223 */ /* 0x040fe40000000045 */
[----:B------:R-:W-:Y:S02]  /*2cf0*/  FFMA R70, R72, R59, R16 ;  /* 0x0000003b48467223 */ /* 0x000fe40000000010 */
[----:B------:R-:W-:-:S02]  /*2d00*/  FFMA R50, R20, R7, R5 ;  /* 0x0000000714327223 */ /* 0x000fc40000000005 */
[----:B------:R-:W-:Y:S01]  /*2d10*/  FFMA R49, R20, R75, R73 ;  /* 0x0000004b14317223 */ /* 0x000fe20000000049 */
[----:B------:R-:W3:Y:S01]  /*2d20*/  LDS.128 R4, [R41+0x2c0] ;  /* 0x0002c00029047984 */ /* 0x000ee20000000c00 */
[----:B------:R-:W-:Y:S02]  /*2d30*/  FFMA R77, R42, R85, R24 ;  /* 0x000000552a4d7223 */ /* 0x000fe40000000018 */
[----:B------:R-:W-:Y:S02]  /*2d40*/  FFMA R72, R72, R79, R57 ;  /* 0x0000004f48487223 */ /* 0x000fe40000000039 */
[C---:B------:R-:W-:Y:S02]  /*2d50*/  FFMA R78, R20.reuse, R31, R60 ;  /* 0x0000001f144e7223 */ /* 0x040fe4000000003c */
[C---:B------:R-:W-:Y:S02]  /*2d60*/  FFMA R67, R20.reuse, R67, R25 ;  /* 0x0000004314437223 */ /* 0x040fe40000000019 */
[----:B------:R-:W-:-:S02]  /*2d70*/  FFMA R74, R20, R59, R74 ;  /* 0x0000003b144a7223 */ /* 0x000fc4000000004a */
[----:B------:R-:W-:Y:S01]  /*2d80*/  FFMA R75, R42, R81, R26 ;  /* 0x000000512a4b7223 */ /* 0x000fe2000000001a */
[----:B------:R-:W4:Y:S01]  /*2d90*/  LDS.128 R56, [R41+0x4c0] ;  /* 0x0004c00029387984 */ /* 0x000f220000000c00 */
[----:B------:R-:W-:Y:S02]  /*2da0*/  FFMA R85, R64, R85, R27 ;  /* 0x0000005540557223 */ /* 0x000fe4000000001b */
[C---:B------:R-:W-:Y:S01]  /*2db0*/  FFMA R48, R20.reuse, R19, R18 ;  /* 0x0000001314307223 */ /* 0x040fe20000000012 */
[----:B------:R-:W5:Y:S01]  /*2dc0*/  LDS.128 R24, [R41+0x540] ;  /* 0x0005400029187984 */ /* 0x000f620000000c00 */
[C---:B------:R-:W-:Y:S02]  /*2dd0*/  FFMA R31, R20.reuse, R47, R17 ;  /* 0x0000002f141f7223 */ /* 0x040fe40000000011 */
[C---:B------:R-:W-:Y:S01]  /*2de0*/  FFMA R73, R20.reuse, R63, R61 ;  /* 0x0000003f14497223 */ /* 0x040fe2000000003d */
[----:B------:R-:W5:Y:S01]  /*2df0*/  LDS.128 R16, [R41+0x3c0] ;  /* 0x0003c00029107984 */ /* 0x000f620000000c00 */
[----:B------:R-:W-:-:S02]  /*2e00*/  FFMA R76, R20, R15, R14 ;  /* 0x0000000f144c7223 */ /* 0x000fc4000000000e */
[----:B------:R-:W-:Y:S01]  /*2e10*/  FFMA R35, R20, R35, R13 ;  /* 0x0000002314237223 */ /* 0x000fe2000000000d */
[----:B------:R-:W5:Y:S01]  /*2e20*/  LDS.128 R60, [R41+0x440] ;  /* 0x00044000293c7984 */ /* 0x000f620000000c00 */
[----:B------:R-:W-:Y:S02]  /*2e30*/  FFMA R93, R80, R65, R93 ;  /* 0x00000041505d7223 */ /* 0x000fe4000000005d */
[C---:B--2---:R-:W-:Y:S01]  /*2e40*/  FFMA R29, R43.reuse, R52, R29 ;  /* 0x000000342b1d7223 */ /* 0x044fe2000000001d */
[----:B------:R-:W2:Y:S01]  /*2e50*/  LDS.128 R12, [R41+0x340] ;  /* 0x00034000290c7984 */ /* 0x000ea20000000c00 */
[C---:B0-----:R-:W-:Y:S02]  /*2e60*/  FFMA R44, R43.reuse, R88, R44 ;  /* 0x000000582b2c7223 */ /* 0x041fe4000000002c */
[-C--:B-1----:R-:W-:Y:S02]  /*2e70*/  FFMA R30, R43, R8.reuse, R30 ;  /* 0x000000082b1e7223 */ /* 0x082fe4000000001e */
[----:B------:R-:W-:-:S02]  /*2e80*/  FFMA R50, R65, R8, R50 ;  /* 0x0000000841327223 */ /* 0x000fc40000000032 */
[----:B------:R-:W-:Y:S02]  /*2e90*/  FFMA R81, R64, R81, R93 ;  /* 0x0000005140517223 */ /* 0x000fe4000000005d */
[C---:B------:R-:W-:Y:S02]  /*2ea0*/  FFMA R71, R20.reuse, R71, R46 ;  /* 0x0000004714477223 */ /* 0x040fe4000000002e */
[----:B------:R-:W-:Y:S02]  /*2eb0*/  FFMA R79, R20, R79, R45 ;  /* 0x0000004f144f7223 */ /* 0x000fe4000000002d */
[-C--:B---3--:R-:W-:Y:S02]  /*2ec0*/  FFMA R34, R43, R4.reuse, R34 ;  /* 0x000000042b227223 */ /* 0x088fe40000000022 */
[----:B------:R-:W-:Y:S02]  /*2ed0*/  FFMA R51, R65, R4, R51 ;  /* 0x0000000441337223 */ /* 0x000fe40000000033 */
[----:B------:R-:W-:-:S02]  /*2ee0*/  FFMA R93, R42, R53, R29 ;  /* 0x000000352a5d7223 */ /* 0x000fc4000000001d */
[C---:B------:R-:W-:Y:S02]  /*2ef0*/  FFMA R95, R42.reuse, R89, R44 ;  /* 0x000000592a5f7223 */ /* 0x040fe4000000002c */
[C---:B------:R-:W-:Y:S01]  /*2f00*/  FFMA R97, R42.reuse, R9, R30 ;  /* 0x000000092a617223 */ /* 0x040fe2000000001e */
[----:B------:R-:W0:Y:S01]  /*2f10*/  LDS.128 R44, [R41+0x640] ;  /* 0x00064000292c7984 */ /* 0x000e220000000c00 */
[----:B------:R-:W-:Y:S02]  /*2f20*/  FFMA R99, R42, R5, R34 ;  /* 0x000000052a637223 */ /* 0x000fe40000000022 */
[-C--:B----4-:R-:W-:Y:S02]  /*2f30*/  FFMA R8, R43, R56.reuse, R22 ;  /* 0x000000382b087223 */ /* 0x090fe40000000016 */
[----:B------:R-:W-:Y:S02]  /*2f40*/  FFMA R56, R65, R56, R23 ;  /* 0x0000003841387223 */ /* 0x000fe40000000017 */
[----:B-----5:R-:W-:-:S02]  /*2f50*/  FFMA R4, R43, R24, R28 ;  /* 0x000000182b047223 */ /* 0x020fc4000000001c */
[----:B------:R-:W-:Y:S02]  /*2f60*/  FFMA R24, R65, R24, R31 ;  /* 0x0000001841187223 */ /* 0x000fe4000000001f */
[-C--:B------:R-:W-:Y:S01]  /*2f70*/  FFMA R103, R43, R16.reuse, R33 ;  /* 0x000000102b677223 */ /* 0x080fe20000000021 */
[----:B------:R-:W1:Y:S01]  /*2f80*/  LDS.128 R28, [R41+0x740] ;  /* 0x00074000291c7984 */ /* 0x000e620000000c00 */
[----:B------:R-:W-:Y:S02]  /*2f90*/  FFMA R49, R65, R16, R49 ;  /* 0x0000001041317223 */ /* 0x000fe40000000031 */
[-C--:B------:R-:W-:Y:S01]  /*2fa0*/  FFMA R105, R43, R60.reuse, R21 ;  /* 0x0000003c2b697223 */ /* 0x080fe20000000015 */
[----:B------:R-:W-:Y:S01]  /*2fb0*/  LDS R16, [R39+0x1380] ;  /* 0x0013800027107984 */ /* 0x000fe20000000800 */
[----:B------:R-:W-:Y:S02]  /*2fc0*/  FFMA R48, R65, R60, R48 ;  /* 0x0000003c41307223 */ /* 0x000fe40000000030 */
[-C--:B--2---:R-:W-:Y:S01]  /*2fd0*/  FFMA R101, R43, R12.reuse, R32 ;  /* 0x0000000c2b657223 */ /* 0x084fe20000000020 */
[----:B------:R-:W2:Y:S01]  /*2fe0*/  LDS.128 R20, [R41+0x6c0] ;  /* 0x0006c00029147984 */ /* 0x000ea20000000c00 */
[----:B------:R-:W-:-:S02]  /*2ff0*/  FFMA R12, R65, R12, R35 ;  /* 0x0000000c410c7223 */ /* 0x000fc40000000023 */
[C---:B------:R-:W-:Y:S01]  /*3000*/  FFMA R103, R42.reuse, R17, R103 ;  /* 0x000000112a677223 */ /* 0x040fe20000000067 */
[----:B------:R-:W3:Y:S01]  /*3010*/  LDS.128 R32, [R41+0x5c0] ;  /* 0x0005c00029207984 */ /* 0x000ee20000000c00 */
[----:B------:R-:W-:Y:S02]  /*3020*/  FFMA R105, R42, R61, R105 ;  /* 0x0000003d2a697223 */ /* 0x000fe40000000069 */
[C---:B------:R-:W-:Y:S01]  /*3030*/  FFMA R9, R64.reuse, R9, R50 ;  /* 0x0000000940097223 */ /* 0x040fe20000000032 */
[----:B------:R-:W-:Y:S01]  /*3040*/  LDS R60, [R39+0x1580] ;  /* 0x00158000273c7984 */ /* 0x000fe20000000800 */
[----:B------:R-:W-:Y:S02]  /*3050*/  FFMA R5, R64, R5, R51 ;  /* 0x0000000540057223 */ /* 0x000fe40000000033 */
[----:B------:R-:W-:Y:S02]  /*3060*/  FFMA R101, R42, R13, R101 ;  /* 0x0000000d2a657223 */ /* 0x000fe40000000065 */
[----:B------:R-:W-:-:S02]  /*3070*/  FFMA R17, R64, R17, R49 ;  /* 0x0000001140117223 */ /* 0x000fc40000000031 */
[C---:B------:R-:W-:Y:S02]  /*3080*/  FFMA R61, R64.reuse, R61, R48 ;  /* 0x0000003d403d7223 */ /* 0x040fe40000000030 */
[----:B------:R-:W-:Y:S01]  /*3090*/  FFMA R13, R64, R13, R12 ;  /* 0x0000000d400d7223 */ /* 0x000fe2000000000c */
[----:B------:R-:W4:Y:S01]  /*30a0*/  LDS.128 R48, [R41+0x7c0] ;  /* 0x0007c00029307984 */ /* 0x000f220000000c00 */
[-C--:B------:R-:W-:Y:S02]  /*30b0*/  FFMA R12, R42, R25.reuse, R4 ;  /* 0x000000192a0c7223 */ /* 0x080fe40000000004 */
[----:B------:R-:W-:Y:S02]  /*30c0*/  FFMA R4, R64, R25, R24 ;  /* 0x0000001940047223 */ /* 0x000fe40000000018 */
[----:B------:R-:W5:Y:S01]  /*30d0*/  LDS R25, [R39+0x1280] ;  /* 0x0012800027197984 */ /* 0x000f620000000800 */
[----:B0-----:R-:W-:Y:S02]  /*30e0*/  FFMA R68, R43, R44, R68 ;  /* 0x0000002c2b447223 */ /* 0x001fe40000000044 */
[----:B------:R-:W-:-:S02]  /*30f0*/  FFMA R8, R42, R57, R8 ;  /* 0x000000392a087223 */ /* 0x000fc40000000008 */
[C---:B------:R-:W-:Y:S02]  /*3100*/  FFMA R68, R42.reuse, R45, R68 ;  /* 0x0000002d2a447223 */ /* 0x040fe40000000044 */
[----:B------:R-:W-:Y:S02]  /*3110*/  FFMA R76, R65, R52, R76 ;  /* 0x00000034414c7223 */ /* 0x000fe4000000004c */
[-C--:B-1----:R-:W-:Y:S02]  /*3120*/  FFMA R70, R43, R28.reuse, R70 ;  /* 0x0000001c2b467223 */ /* 0x082fe40000000046 */
[C---:B------:R-:W-:Y:S02]  /*3130*/  FFMA R74, R65.reuse, R28, R74 ;  /* 0x0000001c414a7223 */ /* 0x040fe4000000004a */
[----:B------:R-:W-:Y:S02]  /*3140*/  FFMA R70, R42, R29, R70 ;  /* 0x0000001d2a467223 */ /* 0x000fe40000000046 */
[----:B------:R-:W-:-:S02]  /*3150*/  FFMA R67, R65, R44, R67 ;  /* 0x0000002c41437223 */ /* 0x000fc40000000043 */
[-C--:B--2---:R-:W-:Y:S02]  /*3160*/  FFMA R71, R65, R20.reuse, R71 ;  /* 0x0000001441477223 */ /* 0x084fe40000000047 */
[C---:B------:R-:W-:Y:S02]  /*3170*/  FFMA R69, R43.reuse, R20, R69 ;  /* 0x000000142b457223 */ /* 0x040fe40000000045 */
[----:B------:R-:W-:Y:S02]  /*3180*/  FFMA R71, R64, R21, R71 ;  /* 0x0000001540477223 */ /* 0x000fe40000000047 */
[----:B---3--:R-:W-:Y:S02]  /*3190*/  FFMA R66, R43, R32, R66 ;  /* 0x000000202b427223 */ /* 0x008fe40000000042 */
[----:B------:R-:W-:Y:S02]  /*31a0*/  FFMA R24, R107, R58, R8 ;  /* 0x0000003a6b187223 */ /* 0x000fe40000000008 */
[----:B------:R-:W-:-:S02]  /*31b0*/  FFMA R73, R65, R32, R73 ;  /* 0x0000002041497223 */ /* 0x000fc40000000049 */
[C---:B------:R-:W-:Y:S02]  /*31c0*/  FFMA R66, R42.reuse, R33, R66 ;  /* 0x000000212a427223 */ /* 0x040fe40000000042 */
[----:B------:R-:W-:Y:S02]  /*31d0*/  FFMA R44, R42, R21, R69 ;  /* 0x000000152a2c7223 */ /* 0x000fe40000000045 */
[----:B------:R-:W-:Y:S02]  /*31e0*/  FFMA R74, R64, R29, R74 ;  /* 0x0000001d404a7223 */ /* 0x000fe4000000004a */
[-C--:B----4-:R-:W-:Y:S02]  /*31f0*/  FFMA R72, R43, R48.reuse, R72 ;  /* 0x000000302b487223 */ /* 0x090fe40000000048 */
[----:B------:R-:W-:Y:S01]  /*3200*/  FFMA R79, R65, R48, R79 ;  /* 0x00000030414f7223 */ /* 0x000fe2000000004f */
[----:B------:R-:W-:Y:S01]  /*3210*/  LDS R43, [R39+0x1400] ;  /* 0x00140000272b7984 */ /* 0x000fe20000000800 */
[----:B------:R-:W-:-:S02]  /*3220*/  FFMA R72, R42, R49, R72 ;  /* 0x000000312a487223 */ /* 0x000fc40000000048 */
[----:B-----5:R-:W-:Y:S01]  /*3230*/  FFMA R52, R25, R86, R85 ;  /* 0x0000005619347223 */ /* 0x020fe20000000055 */
[----:B------:R-:W-:Y:S01]  /*3240*/  LDS R42, [R39+0x1500] ;  /* 0x00150000272a7984 */ /* 0x000fe20000000800 */
[C---:B------:R-:W-:Y:S02]  /*3250*/  FFMA R80, R107.reuse, R46, R68 ;  /* 0x0000002e6b507223 */ /* 0x040fe40000000044 */
[----:B------:R-:W-:Y:S02]  /*3260*/  FFMA R8, R107, R30, R70 ;  /* 0x0000001e6b087223 */ /* 0x000fe40000000046 */
[C---:B------:R-:W-:Y:S02]  /*3270*/  FFMA R85, R25.reuse, R22, R71 ;  /* 0x0000001619557223 */ /* 0x040fe40000000047 */
[----:B------:R-:W-:Y:S01]  /*3280*/  FFMA R48, R25, R62, R61 ;  /* 0x0000003e19307223 */ /* 0x000fe2000000003d */
[----:B------:R-:W0:Y:S01]  /*3290*/  LDS.128 R68, [R41+0x50] ;  /* 0x0000500029447984 */ /* 0x000e220000000c00 */
[----:B------:R-:W-:-:S02]  /*32a0*/  FFMA R67, R64, R45, R67 ;  /* 0x0000002d40437223 */ /* 0x000fc40000000043 */
[C---:B------:R-:W-:Y:S01]  /*32b0*/  FFMA R21, R107.reuse, R26, R12 ;  /* 0x0000001a6b157223 */ /* 0x040fe2000000000c */
[----:B------:R-:W1:Y:S01]  /*32c0*/  LDS R61, [R39+0x1480] ;  /* 0x00148000273d7984 */ /* 0x000e620000000800 */
        /* <DEDUP_REMOVED lines=13> */
[----:B------:R-:W-:Y:S02]  /*33a0*/  FFMA R86, R25, R30, R74 ;  /* 0x0000001e19567223 */ /* 0x000fe4000000004a */
[----:B------:R-:W2:Y:S01]  /*33b0*/  LDS.128 R72, [R41+0xd0] ;  /* 0x0000d00029487984 */ /* 0x000ea20000000c00 */
[----:B------:R-:W-:Y:S02]  /*33c0*/  FFMA R78, R65, R88, R78 ;  /* 0x00000058414e7223 */ /* 0x000fe4000000004e */
[C---:B------:R-:W-:Y:S02]  /*33d0*/  FFMA R53, R64.reuse, R53, R76 ;  /* 0x0000003540357223 */ /* 0x040fe4000000004c */
[----:B------:R-:W-:-:S02]  /*33e0*/  FFMA R89, R64, R89, R78 ;  /* 0x0000005940597223 */ /* 0x000fc4000000004e */
[C---:B------:R-:W-:Y:S02]  /*33f0*/  FFMA R57, R64.reuse, R57, R56 ;  /* 0x0000003940397223 */ /* 0x040fe40000000038 */
[----:B------:R-:W-:Y:S02]  /*3400*/  FFMA R79, R64, R49, R79 ;  /* 0x00000031404f7223 */ /* 0x000fe4000000004f */
        /* <DEDUP_REMOVED lines=11> */
[----:B------:R-:W-:Y:S01]  /*34c0*/  FFMA R50, R25, R50, R79 ;  /* 0x0000003219327223 */ /* 0x000fe2000000004f */
[----:B------:R-:W3:Y:S01]  /*34d0*/  LDS.128 R64, [R41+0x150] ;  /* 0x0001500029407984 */ /* 0x000ee20000000c00 */
[C---:B------:R-:W-:Y:S02]  /*34e0*/  FFMA R25, R84.reuse, R55, R93 ;  /* 0x0000003754197223 */ /* 0x040fe4000000005d */
[C---:B------:R-:W-:Y:S01]  /*34f0*/  FFMA R17, R84.reuse, R27, R21 ;  /* 0x0000001b54117223 */ /* 0x040fe20000000015 */
[----:B------:R-:W-:Y:S01]  /*3500*/  LDS.128 R76, [R41+0x1d0] ;  /* 0x0001d000294c7984 */ /* 0x000fe20000000c00 */
[-C--:B------:R-:W-:Y:S02]  /*3510*/  FFMA R22, R84, R83.reuse, R20 ;  /* 0x0000005354167223 */ /* 0x080fe40000000014 */
[----:B------:R-:W-:-:S02]  /*3520*/  FFMA R49, R16, R83, R49 ;  /* 0x0000005310317223 */ /* 0x000fc40000000031 */
[C---:B------:R-:W-:Y:S02]  /*3530*/  FFMA R21, R16.reuse, R87, R52 ;  /* 0x0000005710157223 */ /* 0x040fe40000000034 */
[----:B------:R-:W-:Y:S02]  /*3540*/  FFMA R93, R16, R55, R53 ;  /* 0x00000037105d7223 */ /* 0x000fe40000000035 */
[----:B------:R-:W4:Y:S01]  /*3550*/  LDS.128 R52, [R41+0x250] ;  /* 0x0002500029347984 */ /* 0x000f220000000c00 */
[-C--:B------:R-:W-:Y:S02]  /*3560*/  FFMA R29, R84, R19.reuse, R29 ;  /* 0x00000013541d7223 */ /* 0x080fe4000000001d */
        /* <DEDUP_REMOVED lines=11> */
[----:B------:R-:W-:Y:S02]  /*3620*/  FFMA R82, R84, R31, R8 ;  /* 0x0000001f54527223 */ /* 0x000fe40000000008 */
[C---:B------:R-:W-:Y:S02]  /*3630*/  FFMA R88, R16.reuse, R15, R13 ;  /* 0x0000000f10587223 */ /* 0x040fe4000000000d */
[----:B------:R-:W-:Y:S02]  /*3640*/  FFMA R19, R16, R27, R14 ;  /* 0x0000001b10137223 */ /* 0x000fe4000000000e */
[----:B0-----:R-:W-:Y:S01]  /*3650*/  FFMA R22, R68, R43, R22 ;  /* 0x0000002b44167223 */ /* 0x001fe20000000016 */
[----:B------:R-:W0:Y:S01]  /*3660*/  LDS.128 R12, [R41+0x3d0] ;  /* 0x0003d000290c7984 */ /* 0x000e220000000c00 */
[----:B------:R-:W-:-:S02]  /*3670*/  FFMA R84, R84, R51, R107 ;  /* 0x0000003354547223 */ /* 0x000fc4000000006b */
[C---:B------:R-:W-:Y:S01]  /*3680*/  FFMA R34, R16.reuse, R63, R48 ;  /* 0x0000003f10227223 */ /* 0x040fe20000000030 */
[----:B------:R-:W-:Y:S01]  /*3690*/  LDS R107, [R39+0x1600] ;  /* 0x00160000276b7984 */ /* 0x000fe20000000800 */
[----:B------:R-:W-:Y:S02]  /*36a0*/  FFMA R87, R16, R51, R50 ;  /* 0x0000003310577223 */ /* 0x000fe40000000032 */
[----:B-1----:R-:W-:Y:S02]  /*36b0*/  FFMA R68, R68, R61, R49 ;  /* 0x0000003d44447223 */ /* 0x002fe40000000031 */
[----:B------:R-:W1:Y:S01]  /*36c0*/  LDS.128 R48, [R41+0x4d0] ;  /* 0x0004d00029307984 */ /* 0x000e620000000c00 */
[C---:B------:R-:W-:Y:S02]  /*36d0*/  FFMA R45, R16.reuse, R11, R9 ;  /* 0x0000000b102d7223 */ /* 0x040fe40000000009 */
[----:B------:R-:W-:Y:S01]  /*36e0*/  FFMA R44, R16, R59, R57 ;  /* 0x0000003b102c7223 */ /* 0x000fe20000000039 */
[----:B------:R-:W5:Y:S01]  /*36f0*/  LDS.128 R8, [R41+0x2d0] ;  /* 0x0002d00029087984 */ /* 0x000f620000000c00 */
[----:B--2---:R-:W-:-:S02]  /*3700*/  FFMA R20, R43, R72, R20 ;  /* 0x000000482b147223 */ /* 0x004fc40000000014 */
[----:B------:R-:W-:Y:S01]  /*3710*/  FFMA R21, R61, R72, R21 ;  /* 0x000000483d157223 */ /* 0x000fe20000000015 */
[----:B------:R-:W2:Y:S01]  /*3720*/  LDS.128 R56, [R41+0x450] ;  /* 0x0004500029387984 */ /* 0x000ea20000000c00 */
[C---:B------:R-:W-:Y:S02]  /*3730*/  FFMA R94, R16.reuse, R91, R89 ;  /* 0x0000005b105e7223 */ /* 0x040fe40000000059 */
[----:B------:R-:W-:Y:S02]  /*3740*/  FFMA R92, R16, R7, R5 ;  /* 0x00000007105c7223 */ /* 0x000fe40000000005 */
[----:B------:R-:W-:Y:S01]  /*3750*/  FFMA R91, R42, R73, R20 ;  /* 0x000000492a5b7223 */ /* 0x000fe20000000014 */
[----:B------:R-:W2:Y:S01]  /*3760*/  LDS.128 R4, [R41+0x350] ;  /* 0x0003500029047984 */ /* 0x000ea20000000c00 */
[----:B------:R-:W-:Y:S02]  /*3770*/  FFMA R85, R16, R23, R85 ;  /* 0x0000001710557223 */ /* 0x000fe40000000055 */
[----:B------:R-:W-:-:S02]  /*3780*/  FFMA R89, R42, R69, R22 ;  /* 0x000000452a597223 */ /* 0x000fc40000000016 */
[----:B------:R-:W-:Y:S02]  /*3790*/  FFMA R73, R60, R73, R21 ;  /* 0x000000493c497223 */ /* 0x000fe40000000015 */
[----:B------:R-:W2:Y:S01]  /*37a0*/  LDS.128 R20, [R41+0x550] ;  /* 0x0005500029147984 */ /* 0x000ea20000000c00 */
[C---:B---3--:R-:W-:Y:S02]  /*37b0*/  FFMA R25, R43.reuse, R64, R25 ;  /* 0x000000402b197223 */ /* 0x048fe40000000019 */
[----:B----4-:R-:W-:Y:S02]  /*37c0*/  FFMA R26, R43, R52, R26 ;  /* 0x000000342b1a7223 */ /* 0x010fe4000000001a */
[----:B------:R-:W-:Y:S02]  /*37d0*/  FFMA R64, R61, R64, R93 ;  /* 0x000000403d407223 */ /* 0x000fe4000000005d */
[C---:B------:R-:W-:Y:S02]  /*37e0*/  FFMA R93, R42.reuse, R65, R25 ;  /* 0x000000412a5d7223 */ /* 0x040fe40000000019 */
[----:B------:R-:W-:-:S02]  /*37f0*/  FFMA R97, R42, R53, R26 ;  /* 0x000000352a617223 */ /* 0x000fc4000000001a */
[-C--:B0-----:R-:W-:Y:S02]  /*3800*/  FFMA R103, R43, R12.reuse, R29 ;  /* 0x0000000c2b677223 */ /* 0x081fe4000000001d */
[----:B------:R-:W-:Y:S02]  /*3810*/  FFMA R90, R61, R12, R90 ;  /* 0x0000000c3d5a7223 */ /* 0x000fe4000000005a */
[----:B------:R-:W-:Y:S02]  /*3820*/  FFMA R32, R43, R76, R32 ;  /* 0x0000004c2b207223 */ /* 0x000fe40000000020 */
[----:B------:R-:W-:Y:S02]  /*3830*/  FFMA R45, R61, R52, R45 ;  /* 0x000000343d2d7223 */ /* 0x000fe4000000002d */
[-C--:B-1----:R-:W-:Y:S02]  /*3840*/  FFMA R12, R43, R48.reuse, R24 ;  /* 0x000000302b0c7223 */ /* 0x082fe40000000018 */
[----:B------:R-:W0:Y:S01]  /*3850*/  LDS.128 R24, [R41+0x6d0] ;  /* 0x0006d00029187984 */ /* 0x000e220000000c00 */
[----:B------:R-:W-:-:S02]  /*3860*/  FFMA R44, R61, R48, R44 ;  /* 0x000000303d2c7223 */ /* 0x000fc4000000002c */
[C---:B-----5:R-:W-:Y:S02]  /*3870*/  FFMA R30, R43.reuse, R8, R30 ;  /* 0x000000082b1e7223 */ /* 0x060fe4000000001e */
[----:B------:R-:W-:Y:S02]  /*3880*/  FFMA R63, R16, R35, R33 ;  /* 0x00000023103f7223 */ /* 0x000fe40000000021 */
[-C--:B--2---:R-:W-:Y:S02]  /*3890*/  FFMA R18, R43, R56.reuse, R18 ;  /* 0x000000382b127223 */ /* 0x084fe40000000012 */
[----:B------:R-:W-:Y:S02]  /*38a0*/  FFMA R95, R42, R77, R32 ;  /* 0x0000004d2a5f7223 */ /* 0x000fe40000000020 */
[C---:B------:R-:W-:Y:S02]  /*38b0*/  FFMA R56, R61.reuse, R56, R34 ;  /* 0x000000383d387223 */ /* 0x040fe40000000022 */
[----:B------:R-:W1:Y:S01]  /*38c0*/  LDS.128 R32, [R41+0x650] ;  /* 0x0006500029207984 */ /* 0x000e620000000c00 */
[----:B------:R-:W-:-:S02]  /*38d0*/  FFMA R92, R61, R8, R92 ;  /* 0x000000083d5c7223 */ /* 0x000fc4000000005c */
[-C--:B------:R-:W-:Y:S02]  /*38e0*/  FFMA R101, R43, R4.reuse, R28 ;  /* 0x000000042b657223 */ /* 0x080fe4000000001c */
[----:B------:R-:W-:Y:S02]  /*38f0*/  FFMA R88, R61, R4, R88 ;  /* 0x000000043d587223 */ /* 0x000fe40000000058 */
[----:B------:R-:W-:Y:S02]  /*3900*/  FFMA R12, R42, R49, R12 ;  /* 0x000000312a0c7223 */ /* 0x000fe4000000000c */
[C---:B------:R-:W-:Y:S02]  /*3910*/  FFMA R83, R16.reuse, R47, R46 ;  /* 0x0000002f10537223 */ /* 0x040fe4000000002e */
[----:B------:R-:W-:Y:S02]  /*3920*/  FFMA R86, R16, R31, R86 ;  /* 0x0000001f10567223 */ /* 0x000fe40000000056 */
[----:B------:R-:W-:-:S02]  /*3930*/  FFMA R53, R60, R53, R45 ;  /* 0x000000353c357223 */ /* 0x000fc4000000002d */
[C---:B------:R-:W-:Y:S02]  /*3940*/  FFMA R99, R42.reuse, R9, R30 ;  /* 0x000000092a637223 */ /* 0x040fe4000000001e */
[----:B------:R-:W-:Y:S01]  /*3950*/  FFMA R105, R42, R57, R18 ;  /* 0x000000392a697223 */ /* 0x000fe20000000012 */
        /* <DEDUP_REMOVED lines=8> */
[-C--:B0-----:R-:W-:Y:S01]  /*39e0*/  FFMA R81, R43, R24.reuse, R81 ;  /* 0x000000182b517223 */ /* 0x081fe20000000051 */
[----:B------:R-:W0:Y:S01]  /*39f0*/  LDS R21, [R39+0x1680] ;  /* 0x0016800027157984 */ /* 0x000e220000000800 */
[----:B------:R-:W-:Y:S02]  /*3a00*/  FFMA R85, R61, R24, R85 ;  /* 0x000000183d557223 */ /* 0x000fe40000000055 */
[C---:B------:R-:W-:Y:S01]  /*3a10*/  FFMA R101, R42.reuse, R5, R101 ;  /* 0x000000052a657223 */ /* 0x040fe20000000065 */
[----:B------:R-:W5:Y:S01]  /*3a20*/  LDS R4, [R39+0x1700] ;  /* 0x0017000027047984 */ /* 0x000f620000000800 */
[----:B------:R-:W-:Y:S02]  /*3a30*/  FFMA R103, R42, R13, R103 ;  /* 0x0000000d2a677223 */ /* 0x000fe40000000067 */
[C---:B------:R-:W-:Y:S01]  /*3a40*/  FFMA R57, R60.reuse, R57, R56 ;  /* 0x000000393c397223 */ /* 0x040fe20000000038 */
[----:B------:R-:W5:Y:S01]  /*3a50*/  LDS R24, [R39+0x1780] ;  /* 0x0017800027187984 */ /* 0x000f620000000800 */
[----:B------:R-:W-:-:S02]  /*3a60*/  FFMA R5, R60, R5, R88 ;  /* 0x000000053c057223 */ /* 0x000fc40000000058 */
[-C--:B-1----:R-:W-:Y:S02]  /*3a70*/  FFMA R80, R43, R32.reuse, R80 ;  /* 0x000000202b507223 */ /* 0x082fe40000000050 */
[----:B------:R-:W-:Y:S02]  /*3a80*/  FFMA R83, R61, R32, R83 ;  /* 0x000000203d537223 */ /* 0x000fe40000000053 */
[----:B------:R-:W-:Y:S02]  /*3a90*/  FFMA R13, R60, R13, R90 ;  /* 0x0000000d3c0d7223 */ /* 0x000fe4000000005a */
[-C--:B------:R-:W-:Y:S02]  /*3aa0*/  FFMA R56, R42, R33.reuse, R80 ;  /* 0x000000212a387223 */ /* 0x080fe40000000050 */
[----:B------:R-:W-:Y:S02]  /*3ab0*/  FFMA R83, R60, R33, R83 ;  /* 0x000000213c537223 */ /* 0x000fe40000000053 */
[----:B------:R-:W-:-:S02]  /*3ac0*/  FFMA R81, R42, R25, R81 ;  /* 0x000000192a517223 */ /* 0x000fc40000000051 */
[----:B------:R-:W-:Y:S02]  /*3ad0*/  FFMA R85, R60, R25, R85 ;  /* 0x000000193c557223 */ /* 0x000fe40000000055 */
[C---:B------:R-:W-:Y:S02]  /*3ae0*/  FFMA R25, R107.reuse, R22, R20 ;  /* 0x000000166b197223 */ /* 0x040fe40000000014 */
[----:B------:R-:W-:Y:S02]  /*3af0*/  FFMA R56, R107, R34, R56 ;  /* 0x000000226b387223 */ /* 0x000fe40000000038 */
[----:B--2---:R-:W-:Y:S02]  /*3b00*/  FFMA R62, R43, R28, R62 ;  /* 0x0000001c2b3e7223 */ /* 0x004fe4000000003e */
[----:B------:R-:W-:Y:S02]  /*3b10*/  FFMA R20, R107, R26, R81 ;  /* 0x0000001a6b147223 */ /* 0x000fe40000000051 */
[----:B---3--:R-:W-:-:S02]  /*3b20*/  FFMA R84, R43, R44, R84 ;  /* 0x0000002c2b547223 */ /* 0x008fc40000000054 */
[C---:B------:R-:W-:Y:S02]  /*3b30*/  FFMA R52, R42.reuse, R29, R62 ;  /* 0x0000001d2a347223 */ /* 0x040fe4000000003e */
[-C--:B----4-:R-:W-:Y:S02]  /*3b40*/  FFMA R82, R43, R16.reuse, R82 ;  /* 0x000000102b527223 */ /* 0x090fe40000000052 */
[----:B------:R-:W-:Y:S02]  /*3b50*/  FFMA R86, R61, R16, R86 ;  /* 0x000000103d567223 */ /* 0x000fe40000000056 */
[C---:B------:R-:W-:Y:S02]  /*3b60*/  FFMA R48, R42.reuse, R17, R82 ;  /* 0x000000112a307223 */ /* 0x040fe40000000052 */
[----:B------:R-:W-:Y:S02]  /*3b70*/  FFMA R84, R42, R45, R84 ;  /* 0x0000002d2a547223 */ /* 0x000fe40000000054 */
[----:B------:R-:W-:-:S02]  /*3b80*/  FFMA R42, R107, R6, R101 ;  /* 0x000000066b2a7223 */ /* 0x000fc40000000065 */
[C---:B0-----:R-:W-:Y:S02]  /*3b90*/  FFMA R5, R21.reuse, R6, R5 ;  /* 0x0000000615057223 */ /* 0x041fe40000000005 */
[C---:B------:R-:W-:Y:S02]  /*3ba0*/  FFMA R6, R21.reuse, R14, R13 ;  /* 0x0000000e15067223 */ /* 0x040fe4000000000d */
[----:B------:R-:W-:Y:S01]  /*3bb0*/  FFMA R34, R21, R34, R83 ;  /* 0x0000002215227223 */ /* 0x000fe20000000053 */
[----:B------:R-:W-:Y:S01]  /*3bc0*/  LDS R13, [R39+0x1800] ;  /* 0x00180000270d7984 */ /* 0x000fe20000000800 */
[C---:B------:R-:W-:Y:S02]  /*3bd0*/  FFMA R86, R60.reuse, R17, R86 ;  /* 0x000000113c567223 */ /* 0x040fe40000000056 */
[----:B------:R-:W-:Y:S01]  /*3be0*/  FFMA R87, R61, R44, R87 ;  /* 0x0000002c3d577223 */ /* 0x000fe20000000057 */
[----:B------:R-:W0:Y:S01]  /*3bf0*/  LDS.128 R80, [R41+0x60] ;  /* 0x0000600029507984 */ /* 0x000e220000000c00 */
[----:B------:R-:W-:-:S02]  /*3c00*/  FFMA R9, R60, R9, R92 ;  /* 0x000000093c097223 */ /* 0x000fc4000000005c */
[C---:B------:R-:W-:Y:S01]  /*3c10*/  FFMA R87, R60.reuse, R45, R87 ;  /* 0x0000002d3c577223 */ /* 0x040fe20000000057 */
[----:B------:R-:W1:Y:S01]  /*3c20*/  LDS R17, [R39+0x1880] ;  /* 0x0018800027117984 */ /* 0x000e620000000800 */
[----:B------:R-:W-:Y:S02]  /*3c30*/  FFMA R63, R61, R28, R63 ;  /* 0x0000001c3d3f7223 */ /* 0x000fe4000000003f */
[-C--:B------:R-:W-:Y:S02]  /*3c40*/  FFMA R44, R107, R10.reuse, R99 ;  /* 0x0000000a6b2c7223 */ /* 0x080fe40000000063 */
[----:B------:R-:W-:Y:S02]  /*3c50*/  FFMA R9, R21, R10, R9 ;  /* 0x0000000a15097223 */ /* 0x000fe40000000009 */
[----:B------:R-:W-:Y:S02]  /*3c60*/  FFMA R65, R60, R65, R64 ;  /* 0x000000413c417223 */ /* 0x000fe40000000040 */
[----:B------:R-:W-:-:S02]  /*3c70*/  FFMA R16, R107, R70, R89 ;  /* 0x000000466b107223 */ /* 0x000fc40000000059 */
[C---:B------:R-:W-:Y:S02]  /*3c80*/  FFMA R32, R107.reuse, R74, R91 ;  /* 0x0000004a6b207223 */ /* 0x040fe4000000005b */
[C---:B------:R-:W-:Y:S01]  /*3c90*/  FFMA R93, R107.reuse, R66, R93 ;  /* 0x000000426b5d7223 */ /* 0x040fe2000000005d */
[----:B------:R-:W-:Y:S01]  /*3ca0*/  LDS.128 R88, [R41+0x1e0] ;  /* 0x0001e00029587984 */ /* 0x000fe20000000c00 */
[C---:B------:R-:W-:Y:S02]  /*3cb0*/  FFMA R45, R107.reuse, R78, R95 ;  /* 0x0000004e6b2d7223 */ /* 0x040fe4000000005f */
[C---:B------:R-:W-:Y:S02]  /*3cc0*/  FFMA R97, R107.reuse, R54, R97 ;  /* 0x000000366b617223 */ /* 0x040fe40000000061 */
[C---:B------:R-:W-:Y:S02]  /*3cd0*/  FFMA R43, R107.reuse, R14, R103 ;  /* 0x0000000e6b2b7223 */ /* 0x040fe40000000067 */
[C---:B------:R-:W-:Y:S01]  /*3ce0*/  FFMA R105, R107.reuse, R58, R105 ;  /* 0x0000003a6b697223 */ /* 0x040fe20000000069 */
[----:B------:R-:W-:Y:S01]  /*3cf0*/  LDS R14, [R39+0x1980] ;  /* 0x00198000270e7984 */ /* 0x000fe20000000800 */
[----:B------:R-:W-:-:S02]  /*3d00*/  FFMA R28, R107, R50, R12 ;  /* 0x000000326b1c7223 */ /* 0x000fc4000000000c */
[C---:B------:R-:W-:Y:S01]  /*3d10*/  FFMA R52, R107.reuse, R30, R52 ;  /* 0x0000001e6b347223 */ /* 0x040fe20000000034 */
[----:B------:R-:W-:Y:S01]  /*3d20*/  LDS R12, [R39+0x1900] ;  /* 0x00190000270c7984 */ /* 0x000fe20000000800 */
[----:B------:R-:W-:Y:S02]  /*3d30*/  FFMA R48, R107, R18, R48 ;  /* 0x000000126b307223 */ /* 0x000fe40000000030 */
[C---:B------:R-:W-:Y:S02]  /*3d40*/  FFMA R57, R21.reuse, R58, R57 ;  /* 0x0000003a15397223 */ /* 0x040fe40000000039 */
[----:B------:R-:W-:Y:S02]  /*3d50*/  FFMA R10, R21, R50, R49 ;  /* 0x00000032150a7223 */ /* 0x000fe40000000031 */
[----:B------:R-:W-:Y:S02]  /*3d60*/  FFMA R107, R107, R46, R84 ;  /* 0x0000002e6b6b7223 */ /* 0x000fe40000000054 */
[----:B------:R-:W-:-:S02]  /*3d70*/  FFMA R49, R21, R26, R85 ;  /* 0x0000001a15317223 */ /* 0x000fc40000000055 */
[C---:B------:R-:W-:Y:S02]  /*3d80*/  FFMA R50, R21.reuse, R18, R86 ;  /* 0x0000001215327223 */ /* 0x040fe40000000056 */
[----:B------:R-:W-:Y:S02]  /*3d90*/  FFMA R58, R21, R46, R87 ;  /* 0x0000002e153a7223 */ /* 0x000fe40000000057 */
[----:B------:R-:W2:Y:S01]  /*3da0*/  LDS.128 R84, [R41+0xe0] ;  /* 0x0000e00029547984 */ /* 0x000ea20000000c00 */
[----:B------:R-:W-:Y:S02]  /*3db0*/  FFMA R94, R61, R76, R94 ;  /* 0x0000004c3d5e7223 */ /* 0x000fe4000000005e */
[C---:B------:R-:W-:Y:S02]  /*3dc0*/  FFMA R29, R60.reuse, R29, R63 ;  /* 0x0000001d3c1d7223 */ /* 0x040fe4000000003f */
[----:B------:R-:W-:Y:S02]  /*3dd0*/  FFMA R65, R21, R66, R65 ;  /* 0x0000004215417223 */ /* 0x000fe40000000041 */
[----:B------:R-:W-:-:S02]  /*3de0*/  FFMA R77, R60, R77, R94 ;  /* 0x0000004d3c4d7223 */ /* 0x000fc4000000005e */
[C---:B------:R-:W-:Y:S02]  /*3df0*/  FFMA R33, R21.reuse, R30, R29 ;  /* 0x0000001e15217223 */ /* 0x040fe4000000001d */
[-C--:B-----5:R-:W-:Y:S02]  /*3e00*/  FFMA R29, R4, R67.reuse, R93 ;  /* 0x00000043041d7223 */ /* 0x0a0fe4000000005d */
[----:B------:R-:W-:Y:S02]  /*3e10*/  FFMA R94, R24, R67, R65 ;  /* 0x00000043185e7223 */ /* 0x000fe40000000041 */
[----:B------:R-:W3:Y:S01]  /*3e20*/  LDS.128 R64, [R41+0x260] ;  /* 0x0002600029407984 */ /* 0x000ee20000000c00 */
[----:B------:R-:W-:Y:S02]  /*3e30*/  FFMA R69, R60, R69, R68 ;  /* 0x000000453c457223 */ /* 0x000fe40000000044 */
[C---:B------:R-:W-:Y:S01]  /*3e40*/  FFMA R73, R21.reuse, R74, R73 ;  /* 0x0000004a15497223 */ /* 0x040fe20000000049 */
[----:B------:R-:W4:Y:S01]  /*3e50*/  LDS.128 R60, [R41+0x160] ;  /* 0x00016000293c7984 */ /* 0x000f220000000c00 */
[----:B------:R-:W-:-:S02]  /*3e60*/  FFMA R69, R21, R70, R69 ;  /* 0x0000004615457223 */ /* 0x000fc40000000045 */
[-C--:B------:R-:W-:Y:S02]  /*3e70*/  FFMA R46, R4, R71.reuse, R16 ;  /* 0x00000047042e7223 */ /* 0x080fe40000000010 */
[----:B------:R-:W-:Y:S02]  /*3e80*/  FFMA R72, R24, R71, R69 ;  /* 0x0000004718487223 */ /* 0x000fe40000000045 */
[C---:B------:R-:W-:Y:S02]  /*3e90*/  FFMA R77, R21.reuse, R78, R77 ;  /* 0x0000004e154d7223 */ /* 0x040fe4000000004d */
[C---:B------:R-:W-:Y:S02]  /*3ea0*/  FFMA R53, R21.reuse, R54, R53 ;  /* 0x0000003615357223 */ /* 0x040fe40000000035 */
[----:B------:R-:W-:Y:S02]  /*3eb0*/  FFMA R8, R21, R22, R8 ;  /* 0x0000001615087223 */ /* 0x000fe40000000008 */
        /* <DEDUP_REMOVED lines=13> */
[----:B------:R-:W-:Y:S02]  /*3f90*/  FFMA R22, R4, R47, R107 ;  /* 0x0000002f04167223 */ /* 0x000fe4000000006b */
[C---:B------:R-:W-:Y:S02]  /*3fa0*/  FFMA R69, R24.reuse, R7, R5 ;  /* 0x0000000718457223 */ /* 0x040fe40000000005 */
[----:B------:R-:W-:Y:S02]  /*3fb0*/  FFMA R70, R24, R15, R6 ;  /* 0x0000000f18467223 */ /* 0x000fe40000000006 */
[----:B0-----:R-:W-:Y:S01]  /*3fc0*/  FFMA R46, R80, R13, R46 ;  /* 0x0000000d502e7223 */ /* 0x001fe2000000002e */
[----:B------:R-:W0:Y:S01]  /*3fd0*/  LDS.128 R4, [R41+0x360] ;  /* 0x0003600029047984 */ /* 0x000e220000000c00 */
[----:B------:R-:W-:Y:S02]  /*3fe0*/  FFMA R92, R24, R75, R73 ;  /* 0x0000004b185c7223 */ /* 0x000fe40000000049 */
[----:B-1----:R-:W-:-:S02]  /*3ff0*/  FFMA R80, R80, R17, R72 ;  /* 0x0000001150507223 */ /* 0x002fc40000000048 */
[----:B------:R-:W1:Y:S01]  /*4000*/  LDS.128 R72, [R41+0x4e0] ;  /* 0x0004e00029487984 */ /* 0x000e620000000c00 */
[----:B--2---:R-:W-:Y:S02]  /*4010*/  FFMA R32, R13, R84, R32 ;  /* 0x000000540d207223 */ /* 0x004fe40000000020 */
[C---:B------:R-:W-:Y:S02]  /*4020*/  FFMA R48, R24.reuse, R55, R53 ;  /* 0x0000003718307223 */ /* 0x040fe40000000035 */
[C---:B------:R-:W-:Y:S01]  /*4030*/  FFMA R71, R24.reuse, R11, R9 ;  /* 0x0000000b18477223 */ /* 0x040fe20000000009 */
[----:B------:R-:W2:Y:S01]  /*4040*/  LDS.128 R52, [R41+0x2e0] ;  /* 0x0002e00029347984 */ /* 0x000ea20000000c00 */
[C---:B------:R-:W-:Y:S02]  /*4050*/  FFMA R56, R24.reuse, R51, R10 ;  /* 0x0000003318387223 */ /* 0x040fe4000000000a */
[C---:B------:R-:W-:Y:S02]  /*4060*/  FFMA R68, R24.reuse, R23, R8 ;  /* 0x0000001718447223 */ /* 0x040fe40000000008 */
[----:B------:R-:W5:Y:S01]  /*4070*/  LDS.128 R8, [R41+0x3e0] ;  /* 0x0003e00029087984 */ /* 0x000f620000000c00 */
[----:B------:R-:W-:-:S02]  /*4080*/  FFMA R15, R24, R31, R33 ;  /* 0x0000001f180f7223 */ /* 0x000fc40000000021 */
[----:B------:R-:W-:Y:S02]  /*4090*/  FFMA R23, R24, R35, R34 ;  /* 0x0000002318177223 */ /* 0x000fe40000000022 */
[----:B------:R-:W-:Y:S02]  /*40a0*/  FFMA R95, R12, R85, R32 ;  /* 0x000000550c5f7223 */ /* 0x000fe40000000020 */
[----:B------:R-:W-:Y:S01]  /*40b0*/  FFMA R96, R24, R79, R77 ;  /* 0x0000004f18607223 */ /* 0x000fe2000000004d */
[----:B------:R-:W5:Y:S01]  /*40c0*/  LDS.128 R32, [R41+0x560] ;  /* 0x0005600029207984 */ /* 0x000f620000000c00 */
[-C--:B---3--:R-:W-:Y:S02]  /*40d0*/  FFMA R30, R13, R64.reuse, R30 ;  /* 0x000000400d1e7223 */ /* 0x088fe4000000001e */
[----:B------:R-:W-:Y:S01]  /*40e0*/  FFMA R48, R17, R64, R48 ;  /* 0x0000004011307223 */ /* 0x000fe20000000030 */
[----:B------:R-:W3:Y:S01]  /*40f0*/  LDS.128 R76, [R41+0x460] ;  /* 0x00046000294c7984 */ /* 0x000ee20000000c00 */
[----:B------:R-:W-:-:S02]  /*4100*/  FFMA R101, R12, R65, R30 ;  /* 0x000000410c657223 */ /* 0x000fc4000000001e */
[C---:B------:R-:W-:Y:S02]  /*4110*/  FFMA R27, R24.reuse, R27, R49 ;  /* 0x0000001b181b7223 */ /* 0x040fe40000000031 */
[----:B------:R-:W-:Y:S02]  /*4120*/  FFMA R19, R24, R19, R50 ;  /* 0x0000001318137223 */ /* 0x000fe40000000032 */
[----:B------:R-:W-:Y:S02]  /*4130*/  FFMA R65, R14, R65, R48 ;  /* 0x000000410e417223 */ /* 0x000fe40000000030 */
[----:B------:R-:W3:Y:S01]  /*4140*/  LDS.128 R48, [R41+0x5e0] ;  /* 0x0005e00029307984 */ /* 0x000ee20000000c00 */
[C---:B----4-:R-:W-:Y:S02]  /*4150*/  FFMA R29, R13.reuse, R60, R29 ;  /* 0x0000003c0d1d7223 */ /* 0x050fe4000000001d */
[-C--:B0-----:R-:W-:Y:S02]  /*4160*/  FFMA R42, R13, R4.reuse, R42 ;  /* 0x000000040d2a7223 */ /* 0x081fe4000000002a */
[----:B------:R-:W-:-:S02]  /*4170*/  FFMA R69, R17, R4, R69 ;  /* 0x0000000411457223 */ /* 0x000fc40000000045 */
[----:B------:R-:W-:Y:S02]  /*4180*/  FFMA R97, R12, R61, R29 ;  /* 0x0000003d0c617223 */ /* 0x000fe4000000001d */
[C---:B-1----:R-:W-:Y:S02]  /*4190*/  FFMA R4, R13.reuse, R72, R28 ;  /* 0x000000480d047223 */ /* 0x042fe4000000001c */
[----:B------:R-:W0:Y:S01]  /*41a0*/  LDS.128 R28, [R41+0x760] ;  /* 0x00076000291c7984 */ /* 0x000e220000000c00 */
[----:B------:R-:W-:Y:S02]  /*41b0*/  FFMA R57, R24, R59, R57 ;  /* 0x0000003b18397223 */ /* 0x000fe40000000039 */
[-C--:B--2---:R-:W-:Y:S02]  /*41c0*/  FFMA R44, R13, R52.reuse, R44 ;  /* 0x000000340d2c7223 */ /* 0x084fe4000000002c */
[----:B------:R-:W-:Y:S02]  /*41d0*/  FFMA R71, R17, R52, R71 ;  /* 0x0000003411477223 */ /* 0x000fe40000000047 */
[----:B------:R-:W-:-:S02]  /*41e0*/  FFMA R45, R13, R88, R45 ;  /* 0x000000580d2d7223 */ /* 0x000fc4000000002d */
[-C--:B-----5:R-:W-:Y:S02]  /*41f0*/  FFMA R105, R13, R8.reuse, R43 ;  /* 0x000000080d697223 */ /* 0x0a0fe4000000002b */
[----:B------:R-:W-:Y:S02]  /*4200*/  FFMA R70, R17, R8, R70 ;  /* 0x0000000811467223 */ /* 0x000fe40000000046 */
[C---:B------:R-:W-:Y:S02]  /*4210*/  FFMA R103, R12.reuse, R53, R44 ;  /* 0x000000350c677223 */ /* 0x040fe4000000002c */
[C---:B------:R-:W-:Y:S02]  /*4220*/  FFMA R43, R12.reuse, R5, R42 ;  /* 0x000000050c2b7223 */ /* 0x040fe4000000002a */
[----:B------:R-:W-:Y:S01]  /*4230*/  FFMA R105, R12, R9, R105 ;  /* 0x000000090c697223 */ /* 0x000fe20000000069 */
[----:B------:R-:W-:Y:S01]  /*4240*/  LDS R42, [R39+0x1d00] ;  /* 0x001d0000272a7984 */ /* 0x000fe20000000800 */
[----:B------:R-:W-:-:S02]  /*4250*/  FFMA R8, R13, R32, R25 ;  /* 0x000000200d087223 */ /* 0x000fc40000000019 */
[C---:B------:R-:W-:Y:S01]  /*4260*/  FFMA R53, R14.reuse, R53, R71 ;  /* 0x000000350e357223 */ /* 0x040fe20000000047 */
[----:B------:R-:W-:Y:S01]  /*4270*/  LDS R25, [R39+0x1a00] ;  /* 0x001a000027197984 */ /* 0x000fe20000000800 */
[C---:B------:R-:W-:Y:S02]  /*4280*/  FFMA R5, R14.reuse, R5, R69 ;  /* 0x000000050e057223 */ /* 0x040fe40000000045 */
[----:B------:R-:W-:Y:S02]  /*4290*/  FFMA R9, R14, R9, R70 ;  /* 0x000000090e097223 */ /* 0x000fe40000000046 */
[----:B---3--:R-:W-:Y:S02]  /*42a0*/  FFMA R26, R13, R76, R26 ;  /* 0x0000004c0d1a7223 */ /* 0x008fe4000000001a */
[----:B------:R-:W-:Y:S02]  /*42b0*/  FFMA R32, R17, R32, R68 ;  /* 0x0000002011207223 */ /* 0x000fe40000000044 */
[----:B------:R-:W-:Y:S01]  /*42c0*/  FFMA R24, R24, R47, R58 ;  /* 0x0000002f18187223 */ /* 0x000fe2000000003a */
[----:B------:R-:W1:Y:S01]  /*42d0*/  LDS.128 R68, [R41+0x7e0] ;  /* 0x0007e00029447984 */ /* 0x000e620000000c00 */
[----:B------:R-:W-:-:S02]  /*42e0*/  FFMA R93, R12, R81, R46 ;  /* 0x000000510c5d7223 */ /* 0x000fc4000000002e */
[----:B------:R-:W-:Y:S02]  /*42f0*/  FFMA R99, R12, R89, R45 ;  /* 0x000000590c637223 */ /* 0x000fe4000000002d */
[C---:B------:R-:W-:Y:S01]  /*4300*/  FFMA R76, R17.reuse, R76, R57 ;  /* 0x0000004c114c7223 */ /* 0x040fe20000000039 */
[----:B------:R-:W2:Y:S01]  /*4310*/  LDS.128 R44, [R41+0x6e0] ;  /* 0x0006e000292c7984 */ /* 0x000ea20000000c00 */
[----:B------:R-:W-:Y:S02]  /*4320*/  FFMA R72, R17, R72, R56 ;  /* 0x0000004811487223 */ /* 0x000fe40000000038 */
[-C--:B------:R-:W-:Y:S01]  /*4330*/  FFMA R16, R13, R48.reuse, R16 ;  /* 0x000000300d107223 */ /* 0x080fe20000000010 */
[----:B------:R-:W3:Y:S01]  /*4340*/  LDS.128 R56, [R41+0x660] ;  /* 0x0006600029387984 */ /* 0x000ee20000000c00 */
[C---:B------:R-:W-:Y:S02]  /*4350*/  FFMA R48, R17.reuse, R48, R15 ;  /* 0x0000003011307223 */ /* 0x040fe4000000000f */
[----:B------:R-:W-:Y:S01]  /*4360*/  FFMA R92, R17, R84, R92 ;  /* 0x00000054115c7223 */ /* 0x000fe2000000005c */
[----:B------:R-:W4:Y:S01]  /*4370*/  LDS R15, [R39+0x1a80] ;  /* 0x001a8000270f7984 */ /* 0x000f220000000800 */
[----:B0-----:R-:W-:-:S02]  /*4380*/  FFMA R21, R13, R28, R21 ;  /* 0x0000001c0d157223 */ /* 0x001fc40000000015 */
[C---:B------:R-:W-:Y:S01]  /*4390*/  FFMA R19, R17.reuse, R28, R19 ;  /* 0x0000001c11137223 */ /* 0x040fe20000000013 */
[----:B------:R-:W0:Y:S01]  /*43a0*/  LDS R84, [R39+0x1b00] ;  /* 0x001b000027547984 */ /* 0x000e220000000800 */
[C---:B------:R-:W-:Y:S02]  /*43b0*/  FFMA R94, R17.reuse, R60, R94 ;  /* 0x0000003c115e7223 */ /* 0x040fe4000000005e */
[----:B------:R-:W-:Y:S01]  /*43c0*/  FFMA R96, R17, R88, R96 ;  /* 0x0000005811607223 */ /* 0x000fe20000000060 */
[----:B------:R-:W5:Y:S01]  /*43d0*/  LDS R28, [R39+0x1b80] ;  /* 0x001b8000271c7984 */ /* 0x000f620000000800 */
[C---:B------:R-:W-:Y:S02]  /*43e0*/  FFMA R4, R12.reuse, R73, R4 ;  /* 0x000000490c047223 */ /* 0x040fe40000000004 */
[----:B------:R-:W-:Y:S02]  /*43f0*/  FFMA R8, R12, R33, R8 ;  /* 0x000000210c087223 */ /* 0x000fe40000000008 */
[----:B------:R-:W-:-:S02]  /*4400*/  FFMA R85, R14, R85, R92 ;  /* 0x000000550e557223 */ /* 0x000fc4000000005c */
[----:B------:R-:W-:Y:S02]  /*4410*/  FFMA R107, R12, R77, R26 ;  /* 0x0000004d0c6b7223 */ /* 0x000fe4000000001a */
[C---:B------:R-:W-:Y:S02]  /*4420*/  FFMA R73, R14.reuse, R73, R72 ;  /* 0x000000490e497223 */ /* 0x040fe40000000048 */
[----:B------:R-:W-:Y:S01]  /*4430*/  FFMA R33, R14, R33, R32 ;  /* 0x000000210e217223 */ /* 0x000fe20000000020 */
[----:B------:R-:W-:Y:S01]  /*4440*/  LDS R72, [R39+0x1d80] ;  /* 0x001d800027487984 */ /* 0x000fe20000000800 */
[----:B------:R-:W-:Y:S02]  /*4450*/  FFMA R16, R12, R49, R16 ;  /* 0x000000310c107223 */ /* 0x000fe40000000010 */
[C---:B------:R-:W-:Y:S02]  /*4460*/  FFMA R81, R14.reuse, R81, R80 ;  /* 0x000000510e517223 */ /* 0x040fe40000000050 */
[----:B------:R-:W-:-:S02]  /*4470*/  FFMA R61, R14, R61, R94 ;  /* 0x0000003d0e3d7223 */ /* 0x000fc4000000005e */
[-C--:B-1----:R-:W-:Y:S02]  /*4480*/  FFMA R22, R13, R68.reuse, R22 ;  /* 0x000000440d167223 */ /* 0x082fe40000000016 */
[C---:B------:R-:W-:Y:S02]  /*4490*/  FFMA R24, R17.reuse, R68, R24 ;  /* 0x0000004411187223 */ /* 0x040fe40000000018 */
[----:B------:R-:W-:Y:S02]  /*44a0*/  FFMA R22, R12, R69, R22 ;  /* 0x000000450c167223 */ /* 0x000fe40000000016 */
[-C--:B--2---:R-:W-:Y:S02]  /*44b0*/  FFMA R27, R17, R44.reuse, R27 ;  /* 0x0000002c111b7223 */ /* 0x084fe4000000001b */
[C---:B------:R-:W-:Y:S02]  /*44c0*/  FFMA R20, R13.reuse, R44, R20 ;  /* 0x0000002c0d147223 */ /* 0x040fe40000000014 */
[----:B---3--:R-:W-:-:S02]  /*44d0*/  FFMA R18, R13, R56, R18 ;  /* 0x000000380d127223 */ /* 0x008fc40000000012 */
[----:B------:R-:W-:Y:S02]  /*44e0*/  FFMA R23, R17, R56, R23 ;  /* 0x0000003811177223 */ /* 0x000fe40000000017 */
[C---:B------:R-:W-:Y:S02]  /*44f0*/  FFMA R89, R14.reuse, R89, R96 ;  /* 0x000000590e597223 */ /* 0x040fe40000000060 */
[C---:B------:R-:W-:Y:S02]  /*4500*/  FFMA R77, R14.reuse, R77, R76 ;  /* 0x0000004d0e4d7223 */ /* 0x040fe4000000004c */
[----:B------:R-:W-:Y:S02]  /*4510*/  FFMA R49, R14, R49, R48 ;  /* 0x000000310e317223 */ /* 0x000fe40000000030 */
[-C--:B------:R-:W-:Y:S02]  /*4520*/  FFMA R18, R12, R57.reuse, R18 ;  /* 0x000000390c127223 */ /* 0x080fe40000000012 */
[----:B------:R-:W-:-:S02]  /*4530*/  FFMA R23, R14, R57, R23 ;  /* 0x000000390e177223 */ /* 0x000fc40000000017 */
[C---:B------:R-:W-:Y:S02]  /*4540*/  FFMA R27, R14.reuse, R45, R27 ;  /* 0x0000002d0e1b7223 */ /* 0x040fe4000000001b */
[C---:B------:R-:W-:Y:S02]  /*4550*/  FFMA R19, R14.reuse, R29, R19 ;  /* 0x0000001d0e137223 */ /* 0x040fe40000000013 */
[----:B------:R-:W-:Y:S02]  /*4560*/  FFMA R24, R14, R69, R24 ;  /* 0x000000450e187223 */ /* 0x000fe40000000018 */
[C---:B------:R-:W-:Y:S02]  /*4570*/  FFMA R20, R12.reuse, R45, R20 ;  /* 0x0000002d0c147223 */ /* 0x040fe40000000014 */
[----:B------:R-:W-:Y:S02]  /*4580*/  FFMA R21, R12, R29, R21 ;  /* 0x0000001d0c157223 */ /* 0x000fe40000000015 */
[----:B------:R-:W-:-:S02]  /*4590*/  FFMA R48, R25, R86, R95 ;  /* 0x0000005619307223 */ /* 0x000fc4000000005f */
[C---:B------:R-:W-:Y:S02]  /*45a0*/  FFMA R44, R25.reuse, R6, R43 ;  /* 0x00000006192c7223 */ /* 0x040fe4000000002b */
[C---:B------:R-:W-:Y:S01]  /*45b0*/  FFMA R68, R25.reuse, R10, R105 ;  /* 0x0000000a19447223 */ /* 0x040fe20000000069 */
[----:B------:R-:W-:Y:S01]  /*45c0*/  LDS R43, [R39+0x1c00] ;  /* 0x001c0000272b7984 */ /* 0x000fe20000000800 */
[----:B------:R-:W-:Y:S02]  /*45d0*/  FFMA R60, R25, R70, R22 ;  /* 0x00000046193c7223 */ /* 0x000fe40000000016 */
[C---:B----4-:R-:W-:Y:S02]  /*45e0*/  FFMA R64, R15.reuse, R86, R85 ;  /* 0x000000560f407223 */ /* 0x050fe40000000055 */
[C---:B------:R-:W-:Y:S02]  /*45f0*/  FFMA R5, R15.reuse, R6, R5 ;  /* 0x000000060f057223 */ /* 0x040fe40000000005 */
[----:B------:R-:W-:-:S02]  /*4600*/  FFMA R9, R15, R10, R9 ;  /* 0x0000000a0f097223 */ /* 0x000fc40000000009 */
[-C--:B------:R-:W-:Y:S02]  /*4610*/  FFMA R80, R15, R34.reuse, R33 ;  /* 0x000000220f507223 */ /* 0x080fe40000000021 */
        /* <DEDUP_REMOVED lines=8> */
[C---:B------:R-:W-:Y:S01]  /*46a0*/  FFMA R49, R15.reuse, R50, R49 ;  /* 0x000000320f317223 */ /* 0x040fe20000000031 */
[----:B------:R-:W-:Y:S01]  /*46b0*/  LDS R73, [R39+0x1c80] ;  /* 0x001c800027497984 */ /* 0x000fe20000000800 */
[C---:B------:R-:W-:Y:S02]  /*46c0*/  FFMA R33, R15.reuse, R58, R23 ;  /* 0x0000003a0f217223 */ /* 0x040fe40000000017 */
[----:B------:R-:W-:-:S02]  /*46d0*/  FFMA R85, R15, R46, R27 ;  /* 0x0000002e0f557223 */ /* 0x000fc4000000001b */
[C---:B------:R-:W-:Y:S02]  /*46e0*/  FFMA R86, R15.reuse, R30, R19 ;  /* 0x0000001e0f567223 */ /* 0x040fe40000000013 */
[----:B------:R-:W-:Y:S02]  /*46f0*/  FFMA R70, R15, R70, R24 ;  /* 0x000000460f467223 */ /* 0x000fe40000000018 */
[C---:B------:R-:W-:Y:S01]  /*4700*/  FFMA R8, R25.reuse, R50, R16 ;  /* 0x0000003219087223 */ /* 0x040fe20000000010 */
[----:B------:R-:W1:Y:S01]  /*4710*/  LDS.128 R12, [R41+0x70] ;  /* 0x00007000290c7984 */ /* 0x000e620000000c00 */
[C---:B------:R-:W-:Y:S02]  /*4720*/  FFMA R76, R25.reuse, R58, R18 ;  /* 0x0000003a194c7223 */ /* 0x040fe40000000012 */
[C---:B------:R-:W-:Y:S01]  /*4730*/  FFMA R57, R25.reuse, R74, R4 ;  /* 0x0000004a19397223 */ /* 0x040fe20000000004 */
[----:B------:R-:W2:Y:S01]  /*4740*/  LDS.128 R16, [R41+0xf0] ;  /* 0x0000f00029107984 */ /* 0x000ea20000000c00 */
        /* <DEDUP_REMOVED lines=8> */
[C---:B0-----:R-:W-:Y:S01]  /*47d0*/  FFMA R93, R84.reuse, R83, R93 ;  /* 0x00000053545d7223 */ /* 0x041fe2000000005d */
[----:B------:R-:W0:Y:S01]  /*47e0*/  LDS.128 R24, [R41+0x1f0] ;  /* 0x0001f00029187984 */ /* 0x000e220000000c00 */
[C---:B------:R-:W-:Y:S02]  /*47f0*/  FFMA R48, R84.reuse, R87, R48 ;  /* 0x0000005754307223 */ /* 0x040fe40000000030 */
[C---:B------:R-:W-:Y:S01]  /*4800*/  FFMA R30, R84.reuse, R63, R97 ;  /* 0x0000003f541e7223 */ /* 0x040fe20000000061 */
[----:B------:R-:W-:Y:S01]  /*4810*/  LDS.128 R20, [R41+0x170] ;  /* 0x0001700029147984 */ /* 0x000fe20000000c00 */
        /* <DEDUP_REMOVED lines=13> */
[----:B-----5:R-:W-:-:S02]  /*48f0*/  FFMA R50, R28, R87, R64 ;  /* 0x000000571c327223 */ /* 0x020fc40000000040 */
[C---:B------:R-:W-:Y:S02]  /*4900*/  FFMA R90, R28.reuse, R63, R61 ;  /* 0x0000003f1c5a7223 */ /* 0x040fe4000000003d */
[C---:B------:R-:W-:Y:S01]  /*4910*/  FFMA R82, R28.reuse, R67, R65 ;  /* 0x000000431c527223 */ /* 0x040fe20000000041 */
[----:B------:R-:W3:Y:S01]  /*4920*/  LDS.128 R60, [R41+0x270] ;  /* 0x00027000293c7984 */ /* 0x000ee20000000c00 */
[C---:B------:R-:W-:Y:S02]  /*4930*/  FFMA R88, R28.reuse, R55, R45 ;  /* 0x000000371c587223 */ /* 0x040fe4000000002d */
[C---:B------:R-:W-:Y:S01]  /*4940*/  FFMA R55, R28.reuse, R7, R5 ;  /* 0x000000071c377223 */ /* 0x040fe20000000005 */
[----:B------:R-:W4:Y:S01]  /*4950*/  LDS.128 R64, [R41+0x2f0] ;  /* 0x0002f00029407984 */ /* 0x000f220000000c00 */
[C---:B------:R-:W-:Y:S02]  /*4960*/  FFMA R69, R28.reuse, R79, R6 ;  /* 0x0000004f1c457223 */ /* 0x040fe40000000006 */
[C---:B------:R-:W-:Y:S01]  /*4970*/  FFMA R44, R28.reuse, R83, R81 ;  /* 0x000000531c2c7223 */ /* 0x040fe20000000051 */
[----:B------:R-:W5:Y:S01]  /*4980*/  LDS.128 R4, [R41+0x370] ;  /* 0x0003700029047984 */ /* 0x000f620000000c00 */
[----:B------:R-:W-:-:S02]  /*4990*/  FFMA R92, R28, R91, R89 ;  /* 0x0000005b1c5c7223 */ /* 0x000fc40000000059 */
[C---:B-1----:R-:W-:Y:S02]  /*49a0*/  FFMA R89, R12.reuse, R43, R93 ;  /* 0x0000002b0c597223 */ /* 0x042fe4000000005d */
[----:B------:R-:W-:Y:S02]  /*49b0*/  FFMA R91, R12, R73, R44 ;  /* 0x000000490c5b7223 */ /* 0x000fe4000000002c */
[-C--:B--2---:R-:W-:Y:S02]  /*49c0*/  FFMA R48, R43, R16.reuse, R48 ;  /* 0x000000102b307223 */ /* 0x084fe40000000030 */
[----:B------:R-:W-:Y:S02]  /*49d0*/  FFMA R50, R73, R16, R50 ;  /* 0x0000001049327223 */ /* 0x000fe40000000032 */
[C---:B------:R-:W-:Y:S02]  /*49e0*/  FFMA R83, R28.reuse, R11, R9 ;  /* 0x0000000b1c537223 */ /* 0x040fe40000000009 */
[----:B------:R-:W-:-:S02]  /*49f0*/  FFMA R81, R28, R75, R10 ;  /* 0x0000004b1c517223 */ /* 0x000fc4000000000a */
[----:B------:R-:W-:Y:S01]  /*4a00*/  FFMA R85, R28, R47, R85 ;  /* 0x0000002f1c557223 */ /* 0x000fe20000000055 */
[----:B------:R-:W1:Y:S01]  /*4a10*/  LDS.128 R8, [R41+0x3f0] ;  /* 0x0003f00029087984 */ /* 0x000e620000000c00 */
[-C--:B------:R-:W-:Y:S02]  /*4a20*/  FFMA R89, R42, R13.reuse, R89 ;  /* 0x0000000d2a597223 */ /* 0x080fe40000000059 */
[----:B------:R-:W-:Y:S01]  /*4a30*/  FFMA R91, R72, R13, R91 ;  /* 0x0000000d485b7223 */ /* 0x000fe2000000005b */
[----:B------:R-:W2:Y:S01]  /*4a40*/  LDS.128 R44, [R41+0x4f0] ;  /* 0x0004f000292c7984 */ /* 0x000ea20000000c00 */
[----:B------:R-:W-:Y:S02]  /*4a50*/  FFMA R13, R42, R17, R48 ;  /* 0x000000112a0d7223 */ /* 0x000fe40000000030 */
[C---:B------:R-:W-:Y:S02]  /*4a60*/  FFMA R80, R28.reuse, R35, R80 ;  /* 0x000000231c507223 */ /* 0x040fe40000000050 */
[----:B------:R-:W-:-:S02]  /*4a70*/  FFMA R75, R28, R51, R49 ;  /* 0x000000331c4b7223 */ /* 0x000fc40000000031 */
[----:B------:R-:W-:Y:S02]  /*4a80*/  FFMA R79, R28, R59, R33 ;  /* 0x0000003b1c4f7223 */ /* 0x000fe40000000021 */
[----:B------:R-:W-:Y:S01]  /*4a90*/  FFMA R17, R72, R17, R50 ;  /* 0x0000001148117223 */ /* 0x000fe20000000032 */
[----:B------:R-:W2:Y:S01]  /*4aa0*/  LDS.128 R32, [R41+0x470] ;  /* 0x0004700029207984 */ /* 0x000ea20000000c00 */
[C---:B0-----:R-:W-:Y:S02]  /*4ab0*/  FFMA R52, R43.reuse, R24, R52 ;  /* 0x000000182b347223 */ /* 0x041fe40000000034 */
[C---:B---3--:R-:W-:Y:S01]  /*4ac0*/  FFMA R53, R43.reuse, R60, R53 ;  /* 0x0000003c2b357223 */ /* 0x048fe20000000035 */
[----:B------:R-:W0:Y:S01]  /*4ad0*/  LDS.128 R48, [R41+0x570] ;  /* 0x0005700029307984 */ /* 0x000e220000000c00 */
[----:B------:R-:W-:Y:S02]  /*4ae0*/  FFMA R95, R42, R25, R52 ;  /* 0x000000192a5f7223 */ /* 0x000fe40000000034 */
[----:B----4-:R-:W-:-:S02]  /*4af0*/  FFMA R54, R43, R64, R54 ;  /* 0x000000402b367223 */ /* 0x010fc40000000036 */
[C---:B------:R-:W-:Y:S02]  /*4b00*/  FFMA R97, R42.reuse, R61, R53 ;  /* 0x0000003d2a617223 */ /* 0x040fe40000000035 */
[-C--:B-----5:R-:W-:Y:S02]  /*4b10*/  FFMA R58, R43, R4.reuse, R58 ;  /* 0x000000042b3a7223 */ /* 0x0a0fe4000000003a */
[----:B------:R-:W-:Y:S02]  /*4b20*/  FFMA R99, R42, R65, R54 ;  /* 0x000000412a637223 */ /* 0x000fe40000000036 */
[C---:B------:R-:W-:Y:S02]  /*4b30*/  FFMA R4, R73.reuse, R4, R55 ;  /* 0x0000000449047223 */ /* 0x040fe40000000037 */
[----:B------:R-:W3:Y:S01]  /*4b40*/  LDS.128 R52, [R41+0x5f0] ;  /* 0x0005f00029347984 */ /* 0x000ee20000000c00 */
[----:B------:R-:W-:Y:S02]  /*4b50*/  FFMA R82, R73, R60, R82 ;  /* 0x0000003c49527223 */ /* 0x000fe40000000052 */
[----:B------:R-:W-:-:S02]  /*4b60*/  FFMA R30, R43, R20, R30 ;  /* 0x000000142b1e7223 */ /* 0x000fc4000000001e */
[-C--:B------:R-:W-:Y:S02]  /*4b70*/  FFMA R101, R42, R5.reuse, R58 ;  /* 0x000000052a657223 */ /* 0x080fe4000000003a */
[----:B------:R-:W-:Y:S02]  /*4b80*/  FFMA R5, R72, R5, R4 ;  /* 0x0000000548057223 */ /* 0x000fe40000000004 */
[-C--:B-1----:R-:W-:Y:S02]  /*4b90*/  FFMA R68, R43, R8.reuse, R68 ;  /* 0x000000082b447223 */ /* 0x082fe40000000044 */
[----:B------:R-:W-:Y:S02]  /*4ba0*/  FFMA R83, R73, R8, R83 ;  /* 0x0000000849537223 */ /* 0x000fe40000000053 */
[-C--:B--2---:R-:W-:Y:S01]  /*4bb0*/  FFMA R107, R43, R44.reuse, R57 ;  /* 0x0000002c2b6b7223 */ /* 0x084fe20000000039 */
[----:B------:R-:W-:Y:S01]  /*4bc0*/  LDS R8, [R39+0x1f00] ;  /* 0x001f000027087984 */ /* 0x000fe20000000800 */
[----:B------:R-:W-:-:S02]  /*4bd0*/  FFMA R81, R73, R44, R81 ;  /* 0x0000002c49517223 */ /* 0x000fc40000000051 */
[C---:B------:R-:W-:Y:S02]  /*4be0*/  FFMA R103, R42.reuse, R9, R68 ;  /* 0x000000092a677223 */ /* 0x040fe40000000044 */
[----:B------:R-:W-:Y:S02]  /*4bf0*/  FFMA R107, R42, R45, R107 ;  /* 0x0000002d2a6b7223 */ /* 0x000fe4000000006b */
[----:B------:R-:W-:Y:S02]  /*4c00*/  FFMA R87, R28, R71, R70 ;  /* 0x000000471c577223 */ /* 0x000fe40000000046 */
[C---:B------:R-:W-:Y:S02]  /*4c10*/  FFMA R105, R43.reuse, R32, R56 ;  /* 0x000000202b697223 */ /* 0x040fe40000000038 */
[----:B------:R-:W-:Y:S01]  /*4c20*/  FFMA R61, R72, R61, R82 ;  /* 0x0000003d483d7223 */ /* 0x000fe20000000052 */
[----:B------:R-:W1:Y:S01]  /*4c30*/  LDS.128 R56, [R41+0x670] ;  /* 0x0006700029387984 */ /* 0x000e620000000c00 */
[----:B0-----:R-:W-:-:S02]  /*4c40*/  FFMA R4, R43, R48, R29 ;  /* 0x000000302b047223 */ /* 0x001fc4000000001d */
[C---:B------:R-:W-:Y:S02]  /*4c50*/  FFMA R9, R72.reuse, R9, R83 ;  /* 0x0000000948097223 */ /* 0x040fe40000000053 */
[C---:B------:R-:W-:Y:S02]  /*4c60*/  FFMA R32, R73.reuse, R32, R69 ;  /* 0x0000002049207223 */ /* 0x040fe40000000045 */
[----:B------:R-:W-:Y:S01]  /*4c70*/  FFMA R45, R72, R45, R81 ;  /* 0x0000002d482d7223 */ /* 0x000fe20000000051 */
[----:B------:R-:W0:Y:S01]  /*4c80*/  LDS.128 R68, [R41+0x6f0] ;  /* 0x0006f00029447984 */ /* 0x000e220000000c00 */
[----:B------:R-:W-:Y:S02]  /*4c90*/  FFMA R48, R73, R48, R80 ;  /* 0x0000003049307223 */ /* 0x000fe40000000050 */
[----:B------:R-:W-:Y:S01]  /*4ca0*/  FFMA R86, R28, R31, R86 ;  /* 0x0000001f1c567223 */ /* 0x000fe20000000056 */
[----:B------:R-:W2:Y:S01]  /*4cb0*/  LDS.128 R80, [R41+0x770] ;  /* 0x0007700029507984 */ /* 0x000ea20000000c00 */
[----:B------:R-:W-:-:S02]  /*4cc0*/  FFMA R93, R42, R21, R30 ;  /* 0x000000152a5d7223 */ /* 0x000fc4000000001e */
[-C--:B---3--:R-:W-:Y:S01]  /*4cd0*/  FFMA R74, R43, R52.reuse, R74 ;  /* 0x000000342b4a7223 */ /* 0x088fe2000000004a */
[----:B------:R-:W3:Y:S01]  /*4ce0*/  LDS.128 R28, [R41+0x7f0] ;  /* 0x0007f000291c7984 */ /* 0x000ee20000000c00 */
[C---:B------:R-:W-:Y:S02]  /*4cf0*/  FFMA R52, R73.reuse, R52, R75 ;  /* 0x0000003449347223 */ /* 0x040fe4000000004b */
[----:B------:R-:W-:Y:S01]  /*4d00*/  FFMA R12, R42, R49, R4 ;  /* 0x000000312a0c7223 */ /* 0x000fe20000000004 */
[----:B------:R-:W4:Y:S01]  /*4d10*/  LDS R75, [R39+0x1e80] ;  /* 0x001e8000274b7984 */ /* 0x000f220000000800 */
[C---:B------:R-:W-:Y:S02]  /*4d20*/  FFMA R88, R73.reuse, R64, R88 ;  /* 0x0000004049587223 */ /* 0x040fe40000000058 */
[C---:B------:R-:W-:Y:S01]  /*4d30*/  FFMA R90, R73.reuse, R20, R90 ;  /* 0x00000014495a7223 */ /* 0x040fe2000000005a */
[----:B------:R-:W5:Y:S01]  /*4d40*/  LDS R4, [R39+0x1f80] ;  /* 0x001f800027047984 */ /* 0x000f620000000800 */
        /* <DEDUP_REMOVED lines=8> */
[-C--:B-1----:R-:W-:Y:S02]  /*4dd0*/  FFMA R76, R43, R56.reuse, R76 ;  /* 0x000000382b4c7223 */ /* 0x082fe4000000004c */
[C---:B------:R-:W-:Y:S02]  /*4de0*/  FFMA R79, R73.reuse, R56, R79 ;  /* 0x00000038494f7223 */ /* 0x040fe4000000004f */
[----:B------:R-:W-:Y:S02]  /*4df0*/  FFMA R53, R72, R53, R52 ;  /* 0x0000003548357223 */ /* 0x000fe40000000034 */
[----:B------:R-:W-:Y:S02]  /*4e00*/  FFMA R76, R42, R57, R76 ;  /* 0x000000392a4c7223 */ /* 0x000fe4000000004c */
[----:B0-----:R-:W-:-:S02]  /*4e10*/  FFMA R85, R73, R68, R85 ;  /* 0x0000004449557223 */ /* 0x001fc40000000055 */
[C---:B------:R-:W-:Y:S02]  /*4e20*/  FFMA R77, R43.reuse, R68, R77 ;  /* 0x000000442b4d7223 */ /* 0x040fe4000000004d */
[-C--:B--2---:R-:W-:Y:S02]  /*4e30*/  FFMA R78, R43, R80.reuse, R78 ;  /* 0x000000502b4e7223 */ /* 0x084fe4000000004e */
[----:B------:R-:W-:Y:S02]  /*4e40*/  FFMA R86, R73, R80, R86 ;  /* 0x0000005049567223 */ /* 0x000fe40000000056 */
[-C--:B---3--:R-:W-:Y:S02]  /*4e50*/  FFMA R84, R43, R28.reuse, R84 ;  /* 0x0000001c2b547223 */ /* 0x088fe40000000054 */
[----:B------:R-:W-:Y:S02]  /*4e60*/  FFMA R87, R73, R28, R87 ;  /* 0x0000001c49577223 */ /* 0x000fe40000000057 */
[----:B------:R-:W-:-:S02]  /*4e70*/  FFMA R85, R72, R69, R85 ;  /* 0x0000004548557223 */ /* 0x000fc40000000055 */
[----:B------:R-:W-:Y:S02]  /*4e80*/  FFMA R78, R42, R81, R78 ;  /* 0x000000512a4e7223 */ /* 0x000fe4000000004e */
[----:B------:R-:W-:Y:S02]  /*4e90*/  FFMA R79, R72, R57, R79 ;  /* 0x00000039484f7223 */ /* 0x000fe4000000004f */
[----:B------:R-:W-:Y:S02]  /*4ea0*/  FFMA R77, R42, R69, R77 ;  /* 0x000000452a4d7223 */ /* 0x000fe4000000004d */
[----:B------:R-:W-:Y:S02]  /*4eb0*/  FFMA R86, R72, R81, R86 ;  /* 0x0000005148567223 */ /* 0x000fe40000000056 */
[-C--:B------:R-:W-:Y:S02]  /*4ec0*/  FFMA R84, R42, R29.reuse, R84 ;  /* 0x0000001d2a547223 */ /* 0x080fe40000000054 */
        /* <DEDUP_REMOVED lines=8> */
[C---:B----4-:R-:W-:Y:S02]  /*4f50*/  FFMA R66, R75.reuse, R66, R65 ;  /* 0x000000424b427223 */ /* 0x050fe40000000041 */
[C---:B------:R-:W-:Y:S02]  /*4f60*/  FFMA R5, R75.reuse, R6, R5 ;  /* 0x000000064b057223 */ /* 0x040fe40000000005 */
        /* <DEDUP_REMOVED lines=27> */
[C---:B-----5:R-:W-:Y:S02]  /*5120*/  FFMA R75, R4.reuse, R67, R66 ;  /* 0x00000043044b7223 */ /* 0x060fe40000000042 */
        /* <DEDUP_REMOVED lines=26> */
[----:B------:R-:W-:Y:S01]  /*52d0*/  FFMA R85, R4, R31, R87 ;  /* 0x0000001f04557223 */ /* 0x000fe20000000057 */
[----:B------:R-:W-:Y:S01]  /*52e0*/  @!P0 CALL.REL.NOINC `(.L_x_0) ;  /* 0x0000001000008944 */ /* 0x000fe20003c00000 */
[----:B------:R-:W-:Y:S05]  /*52f0*/  BRA `(.L_x_1) ;  /* 0xffffb02000007947 */ /* 0x000fea000383ffff */
.L_x_0:
[----:B------:R-:W-:Y:S01]  /*5300*/  MOV R5, UR7 ;  /* 0x0000000700057c02 */ /* 0x000fe20008000f00 */
[----:B------:R-:W-:Y:S01]  /*5310*/  IMAD R2, R37, 0xc400, R2 ;  /* 0x0000c40025027824 */ /* 0x000fe200078e0202 */
[----:B------:R-:W-:-:S03]  /*5320*/  SHF.R.U32.HI R38, RZ, 0x3, R38 ;  /* 0x00000003ff267819 */ /* 0x000fc60000011626 */
[----:B------:R-:W-:Y:S01]  /*5330*/  IMAD R2, R5, 0x1c0, R2 ;  /* 0x000001c005027824 */ /* 0x000fe200078e0202 */
[----:B------:R-:W-:-:S04]  /*5340*/  MOV R5, UR5 ;  /* 0x0000000500057c02 */ /* 0x000fc80008000f00 */
[----:B------:R-:W-:-:S05]  /*5350*/  LEA R5, R5, R2, 0x3 ;  /* 0x0000000205057211 */ /* 0x000fca00078e18ff */
[----:B------:R-:W-:-:S04]  /*5360*/  IMAD R2, R38, 0x38, R5 ;  /* 0x0000003826027824 */ /* 0x000fc800078e0205 */
[----:B------:R-:W-:-:S05]  /*5370*/  IMAD.WIDE R2, R2, R3, c[0x0][0x170] ;  /* 0x00005c0002027625 */ /* 0x000fca00078e0203 */
[----:B------:R-:W-:Y:S04]  /*5380*/  STG.E [R2.64], R26 ;  /* 0x0000001a02007986 */ /* 0x000fe8000c101908 */
[----:B------:R-:W-:Y:S04]  /*5390*/  STG.E [R2.64+0x380], R45 ;  /* 0x0003802d02007986 */ /* 0x000fe8000c101908 */
        /* <DEDUP_REMOVED lines=29> */
[----:B------:R-:W-:Y:S01]  /*5570*/  STG.E [R2.64+0x2e280], R85 ;  /* 0x02e2805502007986 */ /* 0x000fe2000c101908 */
[----:B------:R-:W-:Y:S05]  /*5580*/  EXIT ;  /* 0x000000000000794d */ /* 0x000fea0003800000 */
.L_x_2:
[----:B------:R-:W-:-:S00]  /*5590*/  BRA `(.L_x_2) ;  /* 0xfffffff000007947 */ /* 0x000fc0000383ffff */
[----:B------:R-:W-:-:S00]  /*55a0*/  NOP ;  /* 0x0000000000007918 */ /* 0x000fc00000000000 */
        /* <DEDUP_REMOVED lines=13> */
.L_x_3:


//--------------------- .nv.shared.candidate4     --------------------------
	.section	.nv.shared.candidate4,"aw",@nobits
	.align	4
.nv.shared.candidate4:
	.zero		24576
